//
// Generated by NVIDIA NVVM Compiler
//
// Compiler Build ID: CL-36424714
// Cuda compilation tools, release 13.0, V13.0.88
// Based on NVVM 20.0.0
//

.version 9.0
.target sm_100
.address_size 64

	// .globl	wad_batch_f32

.visible .entry wad_batch_f32(
	.param .u64 .ptr .align 1 wad_batch_f32_param_0,
	.param .u64 .ptr .align 1 wad_batch_f32_param_1,
	.param .u64 .ptr .align 1 wad_batch_f32_param_2,
	.param .u32 wad_batch_f32_param_3,
	.param .u32 wad_batch_f32_param_4,
	.param .u64 .ptr .align 1 wad_batch_f32_param_5
)
{
	.reg .pred 	%p<16>;
	.reg .b32 	%r<51>;
	.reg .b32 	%f<28>;
	.reg .b64 	%rd<38>;

	ld.param.u64 	%rd15, [wad_batch_f32_param_0];
	ld.param.u64 	%rd16, [wad_batch_f32_param_1];
	ld.param.u64 	%rd17, [wad_batch_f32_param_2];
	ld.param.u32 	%r17, [wad_batch_f32_param_3];
	ld.param.u32 	%r18, [wad_batch_f32_param_4];
	ld.param.u64 	%rd18, [wad_batch_f32_param_5];
	cvta.to.global.u64 	%rd1, %rd18;
	min.s32 	%r19, %r17, %r18;
	setp.lt.s32 	%p1, %r19, 1;
	@%p1 bra 	$L__BB0_12;
	mov.u32 	%r20, %ntid.x;
	mov.u32 	%r21, %nctaid.x;
	mul.lo.s32 	%r1, %r20, %r21;
	mov.u32 	%r22, %ctaid.x;
	mov.u32 	%r23, %tid.x;
	mad.lo.s32 	%r49, %r22, %r20, %r23;
	setp.ge.s32 	%p2, %r49, %r18;
	@%p2 bra 	$L__BB0_12;
	setp.lt.u32 	%p3, %r17, 2;
	@%p3 bra 	$L__BB0_7;
	cvta.to.global.u64 	%rd29, %rd17;
	ld.global.nc.f32 	%f1, [%rd29];
	neg.s32 	%r3, %r17;
	add.s64 	%rd2, %rd1, 4;
	add.s64 	%rd3, %rd29, 4;
	cvta.to.global.u64 	%rd30, %rd16;
	add.s64 	%rd4, %rd30, 4;
	cvta.to.global.u64 	%rd31, %rd15;
	add.s64 	%rd5, %rd31, 4;
$L__BB0_4:
	mul.lo.s32 	%r43, %r49, %r17;
	mul.wide.s32 	%rd32, %r43, 4;
	add.s64 	%rd33, %rd1, %rd32;
	mov.b32 	%r44, 0;
	st.global.u32 	[%rd33], %r44;
	add.s64 	%rd37, %rd2, %rd32;
	mov.f32 	%f26, 0f00000000;
	mov.u64 	%rd34, %rd5;
	mov.u64 	%rd35, %rd4;
	mov.u64 	%rd36, %rd3;
	mov.u32 	%r46, %r3;
	mov.f32 	%f25, %f1;
	mov.f32 	%f27, %f26;
$L__BB0_5:
	.pragma "nounroll";
	ld.global.nc.f32 	%f9, [%rd34];
	ld.global.nc.f32 	%f10, [%rd35];
	ld.global.nc.f32 	%f5, [%rd36];
	setp.gt.f32 	%p9, %f25, %f9;
	selp.f32 	%f11, %f25, %f9, %p9;
	setp.lt.f32 	%p10, %f25, %f10;
	selp.f32 	%f12, %f25, %f10, %p10;
	setp.gt.f32 	%p11, %f5, %f25;
	sub.f32 	%f13, %f5, %f12;
	setp.lt.f32 	%p12, %f5, %f25;
	sub.f32 	%f14, %f5, %f11;
	selp.f32 	%f15, %f14, 0f00000000, %p12;
	selp.f32 	%f16, %f13, %f15, %p11;
	add.f32 	%f6, %f26, %f16;
	abs.f32 	%f17, %f26;
	abs.f32 	%f18, %f16;
	setp.ltu.f32 	%p13, %f17, %f18;
	sub.f32 	%f19, %f26, %f6;
	add.f32 	%f20, %f16, %f19;
	sub.f32 	%f21, %f16, %f6;
	add.f32 	%f22, %f26, %f21;
	selp.f32 	%f23, %f22, %f20, %p13;
	add.f32 	%f27, %f27, %f23;
	add.f32 	%f24, %f6, %f27;
	st.global.f32 	[%rd37], %f24;
	add.s32 	%r46, %r46, 1;
	add.s64 	%rd37, %rd37, 4;
	add.s64 	%rd36, %rd36, 4;
	add.s64 	%rd35, %rd35, 4;
	add.s64 	%rd34, %rd34, 4;
	setp.ne.s32 	%p14, %r46, -1;
	mov.f32 	%f25, %f5;
	mov.f32 	%f26, %f6;
	@%p14 bra 	$L__BB0_5;
	add.s32 	%r49, %r49, %r1;
	setp.lt.s32 	%p15, %r49, %r18;
	@%p15 bra 	$L__BB0_4;
	bra.uni 	$L__BB0_12;
$L__BB0_7:
	add.s32 	%r24, %r49, %r1;
	max.s32 	%r25, %r18, %r24;
	setp.lt.s32 	%p4, %r24, %r18;
	selp.u32 	%r26, 1, 0, %p4;
	add.s32 	%r27, %r24, %r26;
	sub.s32 	%r28, %r25, %r27;
	div.u32 	%r29, %r28, %r1;
	add.s32 	%r8, %r29, %r26;
	and.b32  	%r30, %r8, 3;
	setp.eq.s32 	%p5, %r30, 3;
	@%p5 bra 	$L__BB0_10;
	add.s32 	%r32, %r8, 1;
	and.b32  	%r9, %r32, 3;
	mov.b32 	%r48, 0;
$L__BB0_9:
	.pragma "nounroll";
	mul.lo.s32 	%r33, %r49, %r17;
	mul.wide.s32 	%rd19, %r33, 4;
	add.s64 	%rd20, %rd1, %rd19;
	mov.b32 	%r34, 0;
	st.global.u32 	[%rd20], %r34;
	add.s32 	%r49, %r49, %r1;
	add.s32 	%r48, %r48, 1;
	setp.ne.s32 	%p6, %r48, %r9;
	@%p6 bra 	$L__BB0_9;
$L__BB0_10:
	setp.lt.u32 	%p7, %r8, 3;
	@%p7 bra 	$L__BB0_12;
$L__BB0_11:
	mul.lo.s32 	%r35, %r49, %r17;
	mul.wide.s32 	%rd21, %r35, 4;
	add.s64 	%rd22, %rd1, %rd21;
	mov.b32 	%r36, 0;
	st.global.u32 	[%rd22], %r36;
	add.s32 	%r37, %r49, %r1;
	mul.lo.s32 	%r38, %r37, %r17;
	mul.wide.s32 	%rd23, %r38, 4;
	add.s64 	%rd24, %rd1, %rd23;
	st.global.u32 	[%rd24], %r36;
	add.s32 	%r39, %r37, %r1;
	mul.lo.s32 	%r40, %r39, %r17;
	mul.wide.s32 	%rd25, %r40, 4;
	add.s64 	%rd26, %rd1, %rd25;
	st.global.u32 	[%rd26], %r36;
	add.s32 	%r41, %r39, %r1;
	mul.lo.s32 	%r42, %r41, %r17;
	mul.wide.s32 	%rd27, %r42, 4;
	add.s64 	%rd28, %rd1, %rd27;
	st.global.u32 	[%rd28], %r36;
	add.s32 	%r49, %r41, %r1;
	setp.lt.s32 	%p8, %r49, %r18;
	@%p8 bra 	$L__BB0_11;
$L__BB0_12:
	ret;

}
	// .globl	wad_many_series_one_param_f32
.visible .entry wad_many_series_one_param_f32(
	.param .u64 .ptr .align 1 wad_many_series_one_param_f32_param_0,
	.param .u64 .ptr .align 1 wad_many_series_one_param_f32_param_1,
	.param .u64 .ptr .align 1 wad_many_series_one_param_f32_param_2,
	.param .u32 wad_many_series_one_param_f32_param_3,
	.param .u32 wad_many_series_one_param_f32_param_4,
	.param .u64 .ptr .align 1 wad_many_series_one_param_f32_param_5
)
{
	.reg .pred 	%p<12>;
	.reg .b32 	%r<26>;
	.reg .b32 	%f<28>;
	.reg .b64 	%rd<24>;

	ld.param.u64 	%rd9, [wad_many_series_one_param_f32_param_0];
	ld.param.u64 	%rd10, [wad_many_series_one_param_f32_param_1];
	ld.param.u64 	%rd11, [wad_many_series_one_param_f32_param_2];
	ld.param.u32 	%r13, [wad_many_series_one_param_f32_param_3];
	ld.param.u32 	%r14, [wad_many_series_one_param_f32_param_4];
	ld.param.u64 	%rd12, [wad_many_series_one_param_f32_param_5];
	cvta.to.global.u64 	%rd1, %rd11;
	cvta.to.global.u64 	%rd2, %rd12;
	min.s32 	%r15, %r13, %r14;
	setp.lt.s32 	%p1, %r15, 1;
	@%p1 bra 	$L__BB1_8;
	mov.u32 	%r16, %ntid.x;
	mov.u32 	%r17, %nctaid.x;
	mul.lo.s32 	%r1, %r16, %r17;
	mov.u32 	%r18, %ctaid.x;
	mov.u32 	%r19, %tid.x;
	mad.lo.s32 	%r22, %r18, %r16, %r19;
	setp.ge.s32 	%p2, %r22, %r13;
	@%p2 bra 	$L__BB1_8;
	setp.gt.u32 	%p3, %r14, 1;
	@%p3 bra 	$L__BB1_3;
	bra.uni 	$L__BB1_7;
$L__BB1_3:
	neg.s32 	%r3, %r14;
	mul.wide.u32 	%rd3, %r13, 4;
	cvta.to.global.u64 	%rd4, %rd9;
	cvta.to.global.u64 	%rd5, %rd10;
$L__BB1_4:
	mul.wide.s32 	%rd15, %r22, 4;
	add.s64 	%rd16, %rd2, %rd15;
	mov.b32 	%r21, 0;
	st.global.u32 	[%rd16], %r21;
	add.s64 	%rd17, %rd1, %rd15;
	ld.global.nc.f32 	%f25, [%rd17];
	add.s64 	%rd23, %rd3, %rd15;
	add.s32 	%r23, %r13, %r22;
	mov.f32 	%f26, 0f00000000;
	mov.u32 	%r24, %r3;
	mov.f32 	%f27, %f26;
$L__BB1_5:
	.pragma "nounroll";
	mul.wide.s32 	%rd18, %r23, 4;
	add.s64 	%rd19, %rd5, %rd18;
	add.s64 	%rd20, %rd4, %rd18;
	ld.global.nc.f32 	%f9, [%rd20];
	ld.global.nc.f32 	%f10, [%rd19];
	add.s64 	%rd21, %rd1, %rd23;
	ld.global.nc.f32 	%f5, [%rd21];
	setp.gt.f32 	%p5, %f25, %f9;
	selp.f32 	%f11, %f25, %f9, %p5;
	setp.lt.f32 	%p6, %f25, %f10;
	selp.f32 	%f12, %f25, %f10, %p6;
	setp.gt.f32 	%p7, %f5, %f25;
	sub.f32 	%f13, %f5, %f12;
	setp.lt.f32 	%p8, %f5, %f25;
	sub.f32 	%f14, %f5, %f11;
	selp.f32 	%f15, %f14, 0f00000000, %p8;
	selp.f32 	%f16, %f13, %f15, %p7;
	add.f32 	%f6, %f26, %f16;
	abs.f32 	%f17, %f26;
	abs.f32 	%f18, %f16;
	setp.ltu.f32 	%p9, %f17, %f18;
	sub.f32 	%f19, %f26, %f6;
	add.f32 	%f20, %f16, %f19;
	sub.f32 	%f21, %f16, %f6;
	add.f32 	%f22, %f26, %f21;
	selp.f32 	%f23, %f22, %f20, %p9;
	add.f32 	%f27, %f27, %f23;
	add.f32 	%f24, %f6, %f27;
	add.s64 	%rd22, %rd2, %rd23;
	st.global.f32 	[%rd22], %f24;
	add.s32 	%r24, %r24, 1;
	add.s64 	%rd23, %rd23, %rd3;
	add.s32 	%r23, %r23, %r13;
	setp.ne.s32 	%p10, %r24, -1;
	mov.f32 	%f25, %f5;
	mov.f32 	%f26, %f6;
	@%p10 bra 	$L__BB1_5;
	add.s32 	%r22, %r22, %r1;
	setp.lt.s32 	%p11, %r22, %r13;
	@%p11 bra 	$L__BB1_4;
	bra.uni 	$L__BB1_8;
$L__BB1_7:
	mul.wide.s32 	%rd13, %r22, 4;
	add.s64 	%rd14, %rd2, %rd13;
	mov.b32 	%r20, 0;
	st.global.u32 	[%rd14], %r20;
	add.s32 	%r22, %r22, %r1;
	setp.lt.s32 	%p4, %r22, %r13;
	@%p4 bra 	$L__BB1_7;
$L__BB1_8:
	ret;

}
	// .globl	wad_series_f32
.visible .entry wad_series_f32(
	.param .u64 .ptr .align 1 wad_series_f32_param_0,
	.param .u64 .ptr .align 1 wad_series_f32_param_1,
	.param .u64 .ptr .align 1 wad_series_f32_param_2,
	.param .u32 wad_series_f32_param_3,
	.param .u32 wad_series_f32_param_4,
	.param .u64 .ptr .align 1 wad_series_f32_param_5
)
{
	.reg .pred 	%p<12>;
	.reg .b32 	%r<24>;
	.reg .b32 	%f<28>;
	.reg .b64 	%rd<33>;

	ld.param.u64 	%rd18, [wad_series_f32_param_0];
	ld.param.u64 	%rd19, [wad_series_f32_param_1];
	ld.param.u64 	%rd20, [wad_series_f32_param_2];
	ld.param.u32 	%r10, [wad_series_f32_param_3];
	ld.param.u32 	%r11, [wad_series_f32_param_4];
	ld.param.u64 	%rd21, [wad_series_f32_param_5];
	cvta.to.global.u64 	%rd1, %rd20;
	cvta.to.global.u64 	%rd2, %rd21;
	min.s32 	%r12, %r10, %r11;
	setp.lt.s32 	%p1, %r12, 1;
	@%p1 bra 	$L__BB2_8;
	mov.u32 	%r13, %ntid.x;
	mov.u32 	%r14, %nctaid.x;
	mul.lo.s32 	%r1, %r13, %r14;
	mov.u32 	%r15, %ctaid.x;
	mov.u32 	%r16, %tid.x;
	mad.lo.s32 	%r21, %r15, %r13, %r16;
	setp.ge.s32 	%p2, %r21, %r11;
	@%p2 bra 	$L__BB2_8;
	setp.gt.u32 	%p3, %r10, 1;
	@%p3 bra 	$L__BB2_3;
	bra.uni 	$L__BB2_7;
$L__BB2_3:
	neg.s32 	%r3, %r10;
	add.s64 	%rd3, %rd1, 4;
	cvta.to.global.u64 	%rd24, %rd19;
	add.s64 	%rd4, %rd24, 4;
	cvta.to.global.u64 	%rd25, %rd18;
	add.s64 	%rd5, %rd25, 4;
$L__BB2_4:
	mul.lo.s32 	%r19, %r21, %r10;
	mul.wide.s32 	%rd26, %r19, 4;
	add.s64 	%rd27, %rd1, %rd26;
	add.s64 	%rd28, %rd2, %rd26;
	mov.b32 	%r20, 0;
	st.global.u32 	[%rd28], %r20;
	ld.global.nc.f32 	%f25, [%rd27];
	add.s64 	%rd32, %rd28, 4;
	add.s64 	%rd31, %rd3, %rd26;
	add.s64 	%rd30, %rd4, %rd26;
	add.s64 	%rd29, %rd5, %rd26;
	mov.f32 	%f26, 0f00000000;
	mov.u32 	%r22, %r3;
	mov.f32 	%f27, %f26;
$L__BB2_5:
	.pragma "nounroll";
	ld.global.nc.f32 	%f9, [%rd29];
	ld.global.nc.f32 	%f10, [%rd30];
	ld.global.nc.f32 	%f5, [%rd31];
	setp.gt.f32 	%p5, %f25, %f9;
	selp.f32 	%f11, %f25, %f9, %p5;
	setp.lt.f32 	%p6, %f25, %f10;
	selp.f32 	%f12, %f25, %f10, %p6;
	setp.gt.f32 	%p7, %f5, %f25;
	sub.f32 	%f13, %f5, %f12;
	setp.lt.f32 	%p8, %f5, %f25;
	sub.f32 	%f14, %f5, %f11;
	selp.f32 	%f15, %f14, 0f00000000, %p8;
	selp.f32 	%f16, %f13, %f15, %p7;
	add.f32 	%f6, %f26, %f16;
	abs.f32 	%f17, %f26;
	abs.f32 	%f18, %f16;
	setp.ltu.f32 	%p9, %f17, %f18;
	sub.f32 	%f19, %f26, %f6;
	add.f32 	%f20, %f16, %f19;
	sub.f32 	%f21, %f16, %f6;
	add.f32 	%f22, %f26, %f21;
	selp.f32 	%f23, %f22, %f20, %p9;
	add.f32 	%f27, %f27, %f23;
	add.f32 	%f24, %f6, %f27;
	st.global.f32 	[%rd32], %f24;
	add.s32 	%r22, %r22, 1;
	add.s64 	%rd32, %rd32, 4;
	add.s64 	%rd31, %rd31, 4;
	add.s64 	%rd30, %rd30, 4;
	add.s64 	%rd29, %rd29, 4;
	setp.ne.s32 	%p10, %r22, -1;
	mov.f32 	%f25, %f5;
	mov.f32 	%f26, %f6;
	@%p10 bra 	$L__BB2_5;
	add.s32 	%r21, %r21, %r1;
	setp.lt.s32 	%p11, %r21, %r11;
	@%p11 bra 	$L__BB2_4;
	bra.uni 	$L__BB2_8;
$L__BB2_7:
	mul.lo.s32 	%r17, %r21, %r10;
	mul.wide.s32 	%rd22, %r17, 4;
	add.s64 	%rd23, %rd2, %rd22;
	mov.b32 	%r18, 0;
	st.global.u32 	[%rd23], %r18;
	add.s32 	%r21, %r21, %r1;
	setp.lt.s32 	%p4, %r21, %r11;
	@%p4 bra 	$L__BB2_7;
$L__BB2_8:
	ret;

}
	// .globl	wad_compute_single_row_f32
.visible .entry wad_compute_single_row_f32(
	.param .u64 .ptr .align 1 wad_compute_single_row_f32_param_0,
	.param .u64 .ptr .align 1 wad_compute_single_row_f32_param_1,
	.param .u64 .ptr .align 1 wad_compute_single_row_f32_param_2,
	.param .u32 wad_compute_single_row_f32_param_3,
	.param .u64 .ptr .align 1 wad_compute_single_row_f32_param_4
)
{
	.reg .pred 	%p<9>;
	.reg .b32 	%r<7>;
	.reg .b32 	%f<28>;
	.reg .b64 	%rd<25>;

	ld.param.u64 	%rd14, [wad_compute_single_row_f32_param_0];
	ld.param.u64 	%rd15, [wad_compute_single_row_f32_param_1];
	ld.param.u64 	%rd16, [wad_compute_single_row_f32_param_2];
	ld.param.u32 	%r4, [wad_compute_single_row_f32_param_3];
	ld.param.u64 	%rd17, [wad_compute_single_row_f32_param_4];
	cvta.to.global.u64 	%rd1, %rd17;
	setp.lt.s32 	%p1, %r4, 1;
	@%p1 bra 	$L__BB3_4;
	mov.b32 	%r5, 0;
	st.global.u32 	[%rd1], %r5;
	setp.eq.s32 	%p2, %r4, 1;
	@%p2 bra 	$L__BB3_4;
	cvta.to.global.u64 	%rd18, %rd16;
	ld.global.nc.f32 	%f25, [%rd18];
	neg.s32 	%r6, %r4;
	add.s64 	%rd24, %rd1, 4;
	add.s64 	%rd23, %rd18, 4;
	cvta.to.global.u64 	%rd19, %rd15;
	add.s64 	%rd22, %rd19, 4;
	cvta.to.global.u64 	%rd20, %rd14;
	add.s64 	%rd21, %rd20, 4;
	mov.f32 	%f26, 0f00000000;
	mov.f32 	%f27, %f26;
$L__BB3_3:
	.pragma "nounroll";
	ld.global.nc.f32 	%f9, [%rd21];
	ld.global.nc.f32 	%f10, [%rd22];
	ld.global.nc.f32 	%f5, [%rd23];
	setp.gt.f32 	%p3, %f25, %f9;
	selp.f32 	%f11, %f25, %f9, %p3;
	setp.lt.f32 	%p4, %f25, %f10;
	selp.f32 	%f12, %f25, %f10, %p4;
	setp.gt.f32 	%p5, %f5, %f25;
	sub.f32 	%f13, %f5, %f12;
	setp.lt.f32 	%p6, %f5, %f25;
	sub.f32 	%f14, %f5, %f11;
	selp.f32 	%f15, %f14, 0f00000000, %p6;
	selp.f32 	%f16, %f13, %f15, %p5;
	add.f32 	%f6, %f26, %f16;
	abs.f32 	%f17, %f26;
	abs.f32 	%f18, %f16;
	setp.ltu.f32 	%p7, %f17, %f18;
	sub.f32 	%f19, %f26, %f6;
	add.f32 	%f20, %f16, %f19;
	sub.f32 	%f21, %f16, %f6;
	add.f32 	%f22, %f26, %f21;
	selp.f32 	%f23, %f22, %f20, %p7;
	add.f32 	%f27, %f27, %f23;
	add.f32 	%f24, %f6, %f27;
	st.global.f32 	[%rd24], %f24;
	add.s32 	%r6, %r6, 1;
	add.s64 	%rd24, %rd24, 4;
	add.s64 	%rd23, %rd23, 4;
	add.s64 	%rd22, %rd22, 4;
	add.s64 	%rd21, %rd21, 4;
	setp.ne.s32 	%p8, %r6, -1;
	mov.f32 	%f25, %f5;
	mov.f32 	%f26, %f6;
	@%p8 bra 	$L__BB3_3;
$L__BB3_4:
	ret;

}
	// .globl	broadcast_row_f32
.visible .entry broadcast_row_f32(
	.param .u64 .ptr .align 1 broadcast_row_f32_param_0,
	.param .u32 broadcast_row_f32_param_1,
	.param .u32 broadcast_row_f32_param_2,
	.param .u64 .ptr .align 1 broadcast_row_f32_param_3
)
{
	.reg .pred 	%p<4>;
	.reg .b32 	%r<15>;
	.reg .b32 	%f<2>;
	.reg .b64 	%rd<9>;

	ld.param.u64 	%rd3, [broadcast_row_f32_param_0];
	ld.param.u32 	%r7, [broadcast_row_f32_param_1];
	ld.param.u32 	%r8, [broadcast_row_f32_param_2];
	ld.param.u64 	%rd4, [broadcast_row_f32_param_3];
	min.s32 	%r9, %r7, %r8;
	setp.lt.s32 	%p1, %r9, 1;
	@%p1 bra 	$L__BB4_4;
	mul.lo.s32 	%r1, %r8, %r7;
	mov.u32 	%r10, %ctaid.x;
	mov.u32 	%r2, %ntid.x;
	mov.u32 	%r11, %tid.x;
	mad.lo.s32 	%r14, %r10, %r2, %r11;
	setp.ge.s32 	%p2, %r14, %r1;
	@%p2 bra 	$L__BB4_4;
	mov.u32 	%r12, %nctaid.x;
	mul.lo.s32 	%r4, %r2, %r12;
	cvta.to.global.u64 	%rd1, %rd3;
	cvta.to.global.u64 	%rd2, %rd4;
$L__BB4_3:
	rem.s32 	%r13, %r14, %r7;
	mul.wide.s32 	%rd5, %r13, 4;
	add.s64 	%rd6, %rd1, %rd5;
	ld.global.nc.f32 	%f1, [%rd6];
	mul.wide.s32 	%rd7, %r14, 4;
	add.s64 	%rd8, %rd2, %rd7;
	st.global.f32 	[%rd8], %f1;
	add.s32 	%r14, %r14, %r4;
	setp.lt.s32 	%p3, %r14, %r1;
	@%p3 bra 	$L__BB4_3;
$L__BB4_4:
	ret;

}


// ===== COMPILED SASS (sm_100) =====

	.target	sm_100

	.elftype	@"ET_EXEC"


//--------------------- .note.nv.tkinfo           --------------------------
	.section	.note.nv.tkinfo,"",@"SHT_NOTE"
	.sectionflags	@"SHF_NOTE_NV_TKINFO"
	.tkinfo
        /*0018*/ 	.word	0x00000002
        /*0030*/ 	.string	""
        /*0030*/ 	.string	"ptxas"
        /*0030*/ 	.string	"Cuda compilation tools, release 13.0, V13.0.88"
        /*0030*/ 	.string	"Build cuda_13.0.r13.0/compiler.36424714_0"
        /*0030*/ 	.string	"-arch sm_100 -m 64 "



//--------------------- .note.nv.cuinfo           --------------------------
	.section	.note.nv.cuinfo,"",@"SHT_NOTE"
	.sectionflags	@"SHF_NOTE_NV_CUINFO"
        /*0018*/ 	.short	0x0002
        /*001a*/ 	.short	0x0064
        /*001c*/ 	.short	0x0082
	.zero		2


//--------------------- .nv.info                  --------------------------
	.section	.nv.info,"",@"SHT_CUDA_INFO"
	.align	4


	//----- nvinfo : EIATTR_REGCOUNT
	.align		4
        /*0000*/ 	.byte	0x04, 0x2f
        /*0002*/ 	.short	(.L_1 - .L_0)
	.align		4
.L_0:
        /*0004*/ 	.word	index@(wad_batch_f32)
        /*0008*/ 	.word	0x00000018


	//----- nvinfo : EIATTR_FRAME_SIZE
	.align		4
.L_1:
        /*000c*/ 	.byte	0x04, 0x11
        /*000e*/ 	.short	(.L_3 - .L_2)
	.align		4
.L_2:
        /*0010*/ 	.word	index@(wad_batch_f32)
        /*0014*/ 	.word	0x00000000


	//----- nvinfo : EIATTR_REGCOUNT
	.align		4
.L_3:
        /*0018*/ 	.byte	0x04, 0x2f
        /*001a*/ 	.short	(.L_5 - .L_4)
	.align		4
.L_4:
        /*001c*/ 	.word	index@(wad_many_series_one_param_f32)
        /*0020*/ 	.word	0x0000001b


	//----- nvinfo : EIATTR_FRAME_SIZE
	.align		4
.L_5:
        /*0024*/ 	.byte	0x04, 0x11
        /*0026*/ 	.short	(.L_7 - .L_6)
	.align		4
.L_6:
        /*0028*/ 	.word	index@(wad_many_series_one_param_f32)
        /*002c*/ 	.word	0x00000000


	//----- nvinfo : EIATTR_REGCOUNT
	.align		4
.L_7:
        /*0030*/ 	.byte	0x04, 0x2f
        /*0032*/ 	.short	(.L_9 - .L_8)
	.align		4
.L_8:
        /*0034*/ 	.word	index@(wad_series_f32)
        /*0038*/ 	.word	0x00000017


	//----- nvinfo : EIATTR_FRAME_SIZE
	.align		4
.L_9:
        /*003c*/ 	.byte	0x04, 0x11
        /*003e*/ 	.short	(.L_11 - .L_10)
	.align		4
.L_10:
        /*0040*/ 	.word	index@(wad_series_f32)
        /*0044*/ 	.word	0x00000000


	//----- nvinfo : EIATTR_REGCOUNT
	.align		4
.L_11:
        /*0048*/ 	.byte	0x04, 0x2f
        /*004a*/ 	.short	(.L_13 - .L_12)
	.align		4
.L_12:
        /*004c*/ 	.word	index@(wad_compute_single_row_f32)
        /*0050*/ 	.word	0x00000011


	//----- nvinfo : EIATTR_FRAME_SIZE
	.align		4
.L_13:
        /*0054*/ 	.byte	0x04, 0x11
        /*0056*/ 	.short	(.L_15 - .L_14)
	.align		4
.L_14:
        /*0058*/ 	.word	index@(wad_compute_single_row_f32)
        /*005c*/ 	.word	0x00000000


	//----- nvinfo : EIATTR_REGCOUNT
	.align		4
.L_15:
        /*0060*/ 	.byte	0x04, 0x2f
        /*0062*/ 	.short	(.L_17 - .L_16)
	.align		4
.L_16:
        /*0064*/ 	.word	index@(broadcast_row_f32)
        /*0068*/ 	.word	0x00000012


	//----- nvinfo : EIATTR_FRAME_SIZE
	.align		4
.L_17:
        /*006c*/ 	.byte	0x04, 0x11
        /*006e*/ 	.short	(.L_19 - .L_18)
	.align		4
.L_18:
        /*0070*/ 	.word	index@(broadcast_row_f32)
        /*0074*/ 	.word	0x00000000


	//----- nvinfo : EIATTR_MIN_STACK_SIZE
	.align		4
.L_19:
        /*0078*/ 	.byte	0x04, 0x12
        /*007a*/ 	.short	(.L_21 - .L_20)
	.align		4
.L_20:
        /*007c*/ 	.word	index@(broadcast_row_f32)
        /*0080*/ 	.word	0x00000000


	//----- nvinfo : EIATTR_MIN_STACK_SIZE
	.align		4
.L_21:
        /*0084*/ 	.byte	0x04, 0x12
        /*0086*/ 	.short	(.L_23 - .L_22)
	.align		4
.L_22:
        /*0088*/ 	.word	index@(wad_compute_single_row_f32)
        /*008c*/ 	.word	0x00000000


	//----- nvinfo : EIATTR_MIN_STACK_SIZE
	.align		4
.L_23:
        /*0090*/ 	.byte	0x04, 0x12
        /*0092*/ 	.short	(.L_25 - .L_24)
	.align		4
.L_24:
        /*0094*/ 	.word	index@(wad_series_f32)
        /*0098*/ 	.word	0x00000000


	//----- nvinfo : EIATTR_MIN_STACK_SIZE
	.align		4
.L_25:
        /*009c*/ 	.byte	0x04, 0x12
        /*009e*/ 	.short	(.L_27 - .L_26)
	.align		4
.L_26:
        /*00a0*/ 	.word	index@(wad_many_series_one_param_f32)
        /*00a4*/ 	.word	0x00000000


	//----- nvinfo : EIATTR_MIN_STACK_SIZE
	.align		4
.L_27:
        /*00a8*/ 	.byte	0x04, 0x12
        /*00aa*/ 	.short	(.L_29 - .L_28)
	.align		4
.L_28:
        /*00ac*/ 	.word	index@(wad_batch_f32)
        /*00b0*/ 	.word	0x00000000
.L_29:


//--------------------- .nv.compat                --------------------------
	.section	.nv.compat,"",@"SHT_CUDA_COMPAT_INFO"
	.align	4
        /*0000*/ 	.byte	0x02, 0x09, 0x00, 0x00, 0x02, 0x02, 0x01, 0x00, 0x02, 0x05, 0x05, 0x00, 0x03, 0x07, 0x01, 0x01
        /*0010*/ 	.byte	0x02, 0x03, 0x00, 0x00, 0x02, 0x06, 0x01, 0x00, 0x04, 0x0b, 0x08, 0x00, 0x09, 0x00, 0x00, 0x00
        /*0020*/ 	.byte	0x00, 0x00, 0x00, 0x00


//--------------------- .nv.info.broadcast_row_f32 --------------------------
	.section	.nv.info.broadcast_row_f32,"",@"SHT_CUDA_INFO"
	.sectionflags	@""
	.align	4


	//----- nvinfo : EIATTR_CUDA_API_VERSION
	.align		4
        /*0000*/ 	.byte	0x04, 0x37
        /*0002*/ 	.short	(.L_31 - .L_30)
.L_30:
        /*0004*/ 	.word	0x00000082


	//----- nvinfo : EIATTR_KPARAM_INFO
	.align		4
.L_31:
        /*0008*/ 	.byte	0x04, 0x17
        /*000a*/ 	.short	(.L_33 - .L_32)
.L_32:
        /*000c*/ 	.word	0x00000000
        /*0010*/ 	.short	0x0003
        /*0012*/ 	.short	0x0010
        /*0014*/ 	.byte	0x00, 0xf5, 0x21, 0x00


	//----- nvinfo : EIATTR_KPARAM_INFO
	.align		4
.L_33:
        /*0018*/ 	.byte	0x04, 0x17
        /*001a*/ 	.short	(.L_35 - .L_34)
.L_34:
        /*001c*/ 	.word	0x00000000
        /*0020*/ 	.short	0x0002
        /*0022*/ 	.short	0x000c
        /*0024*/ 	.byte	0x00, 0xf0, 0x11, 0x00


	//----- nvinfo : EIATTR_KPARAM_INFO
	.align		4
.L_35:
        /*0028*/ 	.byte	0x04, 0x17
        /*002a*/ 	.short	(.L_37 - .L_36)
.L_36:
        /*002c*/ 	.word	0x00000000
        /*0030*/ 	.short	0x0001
        /*0032*/ 	.short	0x0008
        /*0034*/ 	.byte	0x00, 0xf0, 0x11, 0x00


	//----- nvinfo : EIATTR_KPARAM_INFO
	.align		4
.L_37:
        /*0038*/ 	.byte	0x04, 0x17
        /*003a*/ 	.short	(.L_39 - .L_38)
.L_38:
        /*003c*/ 	.word	0x00000000
        /*0040*/ 	.short	0x0000
        /*0042*/ 	.short	0x0000
        /*0044*/ 	.byte	0x00, 0xf5, 0x21, 0x00


	//----- nvinfo : EIATTR_SPARSE_MMA_MASK
	.align		4
.L_39:
        /*0048*/ 	.byte	0x03, 0x50
        /*004a*/ 	.short	0x0000


	//----- nvinfo : EIATTR_MAXREG_COUNT
	.align		4
        /*004c*/ 	.byte	0x03, 0x1b
        /*004e*/ 	.short	0x00ff


	//----- nvinfo : EIATTR_MERCURY_ISA_VERSION
	.align		4
        /*0050*/ 	.byte	0x03, 0x5f
        /*0052*/ 	.short	0x0101


	//----- nvinfo : EIATTR_VRC_CTA_INIT_COUNT
	.align		4
        /*0054*/ 	.byte	0x02, 0x4a
	.zero		1
	.zero		1


	//----- nvinfo : EIATTR_EXIT_INSTR_OFFSETS
	.align		4
        /*0058*/ 	.byte	0x04, 0x1c
        /*005a*/ 	.short	(.L_41 - .L_40)


	//   ....[0]....
.L_40:
        /*005c*/ 	.word	0x00000040


	//   ....[1]....
        /*0060*/ 	.word	0x000000b0


	//   ....[2]....
        /*0064*/ 	.word	0x00000300


	//----- nvinfo : EIATTR_CRS_STACK_SIZE
	.align		4
.L_41:
        /*0068*/ 	.byte	0x04, 0x1e
        /*006a*/ 	.short	(.L_43 - .L_42)
.L_42:
        /*006c*/ 	.word	0x00000000


	//----- nvinfo : EIATTR_CBANK_PARAM_SIZE
	.align		4
.L_43:
        /*0070*/ 	.byte	0x03, 0x19
        /*0072*/ 	.short	0x0018


	//----- nvinfo : EIATTR_PARAM_CBANK
	.align		4
        /*0074*/ 	.byte	0x04, 0x0a
        /*0076*/ 	.short	(.L_45 - .L_44)
	.align		4
.L_44:
        /*0078*/ 	.word	index@(.nv.constant0.broadcast_row_f32)
        /*007c*/ 	.short	0x0380
        /*007e*/ 	.short	0x0018


	//----- nvinfo : EIATTR_SW_WAR
	.align		4
.L_45:
        /*0080*/ 	.byte	0x04, 0x36
        /*0082*/ 	.short	(.L_47 - .L_46)
.L_46:
        /*0084*/ 	.word	0x00000008
.L_47:


//--------------------- .nv.info.wad_compute_single_row_f32 --------------------------
	.section	.nv.info.wad_compute_single_row_f32,"",@"SHT_CUDA_INFO"
	.sectionflags	@""
	.align	4


	//----- nvinfo : EIATTR_CUDA_API_VERSION
	.align		4
        /*0000*/ 	.byte	0x04, 0x37
        /*0002*/ 	.short	(.L_49 - .L_48)
.L_48:
        /*0004*/ 	.word	0x00000082


	//----- nvinfo : EIATTR_KPARAM_INFO
	.align		4
.L_49:
        /*0008*/ 	.byte	0x04, 0x17
        /*000a*/ 	.short	(.L_51 - .L_50)
.L_50:
        /*000c*/ 	.word	0x00000000
        /*0010*/ 	.short	0x0004
        /*0012*/ 	.short	0x0020
        /*0014*/ 	.byte	0x00, 0xf5, 0x21, 0x00


	//----- nvinfo : EIATTR_KPARAM_INFO
	.align		4
.L_51:
        /*0018*/ 	.byte	0x04, 0x17
        /*001a*/ 	.short	(.L_53 - .L_52)
.L_52:
        /*001c*/ 	.word	0x00000000
        /*0020*/ 	.short	0x0003
        /*0022*/ 	.short	0x0018
        /*0024*/ 	.byte	0x00, 0xf0, 0x11, 0x00


	//----- nvinfo : EIATTR_KPARAM_INFO
	.align		4
.L_53:
        /*0028*/ 	.byte	0x04, 0x17
        /*002a*/ 	.short	(.L_55 - .L_54)
.L_54:
        /*002c*/ 	.word	0x00000000
        /*0030*/ 	.short	0x0002
        /*0032*/ 	.short	0x0010
        /*0034*/ 	.byte	0x00, 0xf5, 0x21, 0x00


	//----- nvinfo : EIATTR_KPARAM_INFO
	.align		4
.L_55:
        /*0038*/ 	.byte	0x04, 0x17
        /*003a*/ 	.short	(.L_57 - .L_56)
.L_56:
        /*003c*/ 	.word	0x00000000
        /*0040*/ 	.short	0x0001
        /*0042*/ 	.short	0x0008
        /*0044*/ 	.byte	0x00, 0xf5, 0x21, 0x00


	//----- nvinfo : EIATTR_KPARAM_INFO
	.align		4
.L_57:
        /*0048*/ 	.byte	0x04, 0x17
        /*004a*/ 	.short	(.L_59 - .L_58)
.L_58:
        /*004c*/ 	.word	0x00000000
        /*0050*/ 	.short	0x0000
        /*0052*/ 	.short	0x0000
        /*0054*/ 	.byte	0x00, 0xf5, 0x21, 0x00


	//----- nvinfo : EIATTR_SPARSE_MMA_MASK
	.align		4
.L_59:
        /*0058*/ 	.byte	0x03, 0x50
        /*005a*/ 	.short	0x0000


	//----- nvinfo : EIATTR_MAXREG_COUNT
	.align		4
        /*005c*/ 	.byte	0x03, 0x1b
        /*005e*/ 	.short	0x00ff


	//----- nvinfo : EIATTR_MERCURY_ISA_VERSION
	.align		4
        /*0060*/ 	.byte	0x03, 0x5f
        /*0062*/ 	.short	0x0101


	//----- nvinfo : EIATTR_VRC_CTA_INIT_COUNT
	.align		4
        /*0064*/ 	.byte	0x02, 0x4a
	.zero		1
	.zero		1


	//----- nvinfo : EIATTR_EXIT_INSTR_OFFSETS
	.align		4
        /*0068*/ 	.byte	0x04, 0x1c
        /*006a*/ 	.short	(.L_61 - .L_60)


	//   ....[0]....
.L_60:
        /*006c*/ 	.word	0x00000030


	//   ....[1]....
        /*0070*/ 	.word	0x00000080


	//   ....[2]....
        /*0074*/ 	.word	0x00000430


	//----- nvinfo : EIATTR_CBANK_PARAM_SIZE
	.align		4
.L_61:
        /*0078*/ 	.byte	0x03, 0x19
        /*007a*/ 	.short	0x0028


	//----- nvinfo : EIATTR_PARAM_CBANK
	.align		4
        /*007c*/ 	.byte	0x04, 0x0a
        /*007e*/ 	.short	(.L_63 - .L_62)
	.align		4
.L_62:
        /*0080*/ 	.word	index@(.nv.constant0.wad_compute_single_row_f32)
        /*0084*/ 	.short	0x0380
        /*0086*/ 	.short	0x0028


	//----- nvinfo : EIATTR_SW_WAR
	.align		4
.L_63:
        /*0088*/ 	.byte	0x04, 0x36
        /*008a*/ 	.short	(.L_65 - .L_64)
.L_64:
        /*008c*/ 	.word	0x00000008
.L_65:


//--------------------- .nv.info.wad_series_f32   --------------------------
	.section	.nv.info.wad_series_f32,"",@"SHT_CUDA_INFO"
	.sectionflags	@""
	.align	4


	//----- nvinfo : EIATTR_CUDA_API_VERSION
	.align		4
        /*0000*/ 	.byte	0x04, 0x37
        /*0002*/ 	.short	(.L_67 - .L_66)
.L_66:
        /*0004*/ 	.word	0x00000082


	//----- nvinfo : EIATTR_KPARAM_INFO
	.align		4
.L_67:
        /*0008*/ 	.byte	0x04, 0x17
        /*000a*/ 	.short	(.L_69 - .L_68)
.L_68:
        /*000c*/ 	.word	0x00000000
        /*0010*/ 	.short	0x0005
        /*0012*/ 	.short	0x0020
        /*0014*/ 	.byte	0x00, 0xf5, 0x21, 0x00


	//----- nvinfo : EIATTR_KPARAM_INFO
	.align		4
.L_69:
        /*0018*/ 	.byte	0x04, 0x17
        /*001a*/ 	.short	(.L_71 - .L_70)
.L_70:
        /*001c*/ 	.word	0x00000000
        /*0020*/ 	.short	0x0004
        /*0022*/ 	.short	0x001c
        /*0024*/ 	.byte	0x00, 0xf0, 0x11, 0x00


	//----- nvinfo : EIATTR_KPARAM_INFO
	.align		4
.L_71:
        /*0028*/ 	.byte	0x04, 0x17
        /*002a*/ 	.short	(.L_73 - .L_72)
.L_72:
        /*002c*/ 	.word	0x00000000
        /*0030*/ 	.short	0x0003
        /*0032*/ 	.short	0x0018
        /*0034*/ 	.byte	0x00, 0xf0, 0x11, 0x00


	//----- nvinfo : EIATTR_KPARAM_INFO
	.align		4
.L_73:
        /*0038*/ 	.byte	0x04, 0x17
        /*003a*/ 	.short	(.L_75 - .L_74)
.L_74:
        /*003c*/ 	.word	0x00000000
        /*0040*/ 	.short	0x0002
        /*0042*/ 	.short	0x0010
        /*0044*/ 	.byte	0x00, 0xf5, 0x21, 0x00


	//----- nvinfo : EIATTR_KPARAM_INFO
	.align		4
.L_75:
        /*0048*/ 	.byte	0x04, 0x17
        /*004a*/ 	.short	(.L_77 - .L_76)
.L_76:
        /*004c*/ 	.word	0x00000000
        /*0050*/ 	.short	0x0001
        /*0052*/ 	.short	0x0008
        /*0054*/ 	.byte	0x00, 0xf5, 0x21, 0x00


	//----- nvinfo : EIATTR_KPARAM_INFO
	.align		4
.L_77:
        /*0058*/ 	.byte	0x04, 0x17
        /*005a*/ 	.short	(.L_79 - .L_78)
.L_78:
        /*005c*/ 	.word	0x00000000
        /*0060*/ 	.short	0x0000
        /*0062*/ 	.short	0x0000
        /*0064*/ 	.byte	0x00, 0xf5, 0x21, 0x00


	//----- nvinfo : EIATTR_SPARSE_MMA_MASK
	.align		4
.L_79:
        /*0068*/ 	.byte	0x03, 0x50
        /*006a*/ 	.short	0x0000


	//----- nvinfo : EIATTR_MAXREG_COUNT
	.align		4
        /*006c*/ 	.byte	0x03, 0x1b
        /*006e*/ 	.short	0x00ff


	//----- nvinfo : EIATTR_MERCURY_ISA_VERSION
	.align		4
        /*0070*/ 	.byte	0x03, 0x5f
        /*0072*/ 	.short	0x0101


	//----- nvinfo : EIATTR_VRC_CTA_INIT_COUNT
	.align		4
        /*0074*/ 	.byte	0x02, 0x4a
	.zero		1
	.zero		1


	//----- nvinfo : EIATTR_EXIT_INSTR_OFFSETS
	.align		4
        /*0078*/ 	.byte	0x04, 0x1c
        /*007a*/ 	.short	(.L_81 - .L_80)


	//   ....[0]....
.L_80:
        /*007c*/ 	.word	0x00000040


	//   ....[1]....
        /*0080*/ 	.word	0x000000c0


	//   ....[2]....
        /*0084*/ 	.word	0x00000170


	//   ....[3]....
        /*0088*/ 	.word	0x00000600


	//----- nvinfo : EIATTR_CRS_STACK_SIZE
	.align		4
.L_81:
        /*008c*/ 	.byte	0x04, 0x1e
        /*008e*/ 	.short	(.L_83 - .L_82)
.L_82:
        /*0090*/ 	.word	0x00000000


	//----- nvinfo : EIATTR_CBANK_PARAM_SIZE
	.align		4
.L_83:
        /*0094*/ 	.byte	0x03, 0x19
        /*0096*/ 	.short	0x0028


	//----- nvinfo : EIATTR_PARAM_CBANK
	.align		4
        /*0098*/ 	.byte	0x04, 0x0a
        /*009a*/ 	.short	(.L_85 - .L_84)
	.align		4
.L_84:
        /*009c*/ 	.word	index@(.nv.constant0.wad_series_f32)
        /*00a0*/ 	.short	0x0380
        /*00a2*/ 	.short	0x0028


	//----- nvinfo : EIATTR_SW_WAR
	.align		4
.L_85:
        /*00a4*/ 	.byte	0x04, 0x36
        /*00a6*/ 	.short	(.L_87 - .L_86)
.L_86:
        /*00a8*/ 	.word	0x00000008
.L_87:


//--------------------- .nv.info.wad_many_series_one_param_f32 --------------------------
	.section	.nv.info.wad_many_series_one_param_f32,"",@"SHT_CUDA_INFO"
	.sectionflags	@""
	.align	4


	//----- nvinfo : EIATTR_CUDA_API_VERSION
	.align		4
        /*0000*/ 	.byte	0x04, 0x37
        /*0002*/ 	.short	(.L_89 - .L_88)
.L_88:
        /*0004*/ 	.word	0x00000082


	//----- nvinfo : EIATTR_KPARAM_INFO
	.align		4
.L_89:
        /*0008*/ 	.byte	0x04, 0x17
        /*000a*/ 	.short	(.L_91 - .L_90)
.L_90:
        /*000c*/ 	.word	0x00000000
        /*0010*/ 	.short	0x0005
        /*0012*/ 	.short	0x0020
        /*0014*/ 	.byte	0x00, 0xf5, 0x21, 0x00


	//----- nvinfo : EIATTR_KPARAM_INFO
	.align		4
.L_91:
        /*0018*/ 	.byte	0x04, 0x17
        /*001a*/ 	.short	(.L_93 - .L_92)
.L_92:
        /*001c*/ 	.word	0x00000000
        /*0020*/ 	.short	0x0004
        /*0022*/ 	.short	0x001c
        /*0024*/ 	.byte	0x00, 0xf0, 0x11, 0x00


	//----- nvinfo : EIATTR_KPARAM_INFO
	.align		4
.L_93:
        /*0028*/ 	.byte	0x04, 0x17
        /*002a*/ 	.short	(.L_95 - .L_94)
.L_94:
        /*002c*/ 	.word	0x00000000
        /*0030*/ 	.short	0x0003
        /*0032*/ 	.short	0x0018
        /*0034*/ 	.byte	0x00, 0xf0, 0x11, 0x00


	//----- nvinfo : EIATTR_KPARAM_INFO
	.align		4
.L_95:
        /*0038*/ 	.byte	0x04, 0x17
        /*003a*/ 	.short	(.L_97 - .L_96)
.L_96:
        /*003c*/ 	.word	0x00000000
        /*0040*/ 	.short	0x0002
        /*0042*/ 	.short	0x0010
        /*0044*/ 	.byte	0x00, 0xf5, 0x21, 0x00


	//----- nvinfo : EIATTR_KPARAM_INFO
	.align		4
.L_97:
        /*0048*/ 	.byte	0x04, 0x17
        /*004a*/ 	.short	(.L_99 - .L_98)
.L_98:
        /*004c*/ 	.word	0x00000000
        /*0050*/ 	.short	0x0001
        /*0052*/ 	.short	0x0008
        /*0054*/ 	.byte	0x00, 0xf5, 0x21, 0x00


	//----- nvinfo : EIATTR_KPARAM_INFO
	.align		4
.L_99:
        /*0058*/ 	.byte	0x04, 0x17
        /*005a*/ 	.short	(.L_101 - .L_100)
.L_100:
        /*005c*/ 	.word	0x00000000
        /*0060*/ 	.short	0x0000
        /*0062*/ 	.short	0x0000
        /*0064*/ 	.byte	0x00, 0xf5, 0x21, 0x00


	//----- nvinfo : EIATTR_SPARSE_MMA_MASK
	.align		4
.L_101:
        /*0068*/ 	.byte	0x03, 0x50
        /*006a*/ 	.short	0x0000


	//----- nvinfo : EIATTR_MAXREG_COUNT
	.align		4
        /*006c*/ 	.byte	0x03, 0x1b
        /*006e*/ 	.short	0x00ff


	//----- nvinfo : EIATTR_MERCURY_ISA_VERSION
	.align		4
        /*0070*/ 	.byte	0x03, 0x5f
        /*0072*/ 	.short	0x0101


	//----- nvinfo : EIATTR_VRC_CTA_INIT_COUNT
	.align		4
        /*0074*/ 	.byte	0x02, 0x4a
	.zero		1
	.zero		1


	//----- nvinfo : EIATTR_EXIT_INSTR_OFFSETS
	.align		4
        /*0078*/ 	.byte	0x04, 0x1c
        /*007a*/ 	.short	(.L_103 - .L_102)


	//   ....[0]....
.L_102:
        /*007c*/ 	.word	0x00000040


	//   ....[1]....
        /*0080*/ 	.word	0x000000c0


	//   ....[2]....
        /*0084*/ 	.word	0x00000160


	//   ....[3]....
        /*0088*/ 	.word	0x000004e0


	//----- nvinfo : EIATTR_CRS_STACK_SIZE
	.align		4
.L_103:
        /*008c*/ 	.byte	0x04, 0x1e
        /*008e*/ 	.short	(.L_105 - .L_104)
.L_104:
        /*0090*/ 	.word	0x00000000


	//----- nvinfo : EIATTR_CBANK_PARAM_SIZE
	.align		4
.L_105:
        /*0094*/ 	.byte	0x03, 0x19
        /*0096*/ 	.short	0x0028


	//----- nvinfo : EIATTR_PARAM_CBANK
	.align		4
        /*0098*/ 	.byte	0x04, 0x0a
        /*009a*/ 	.short	(.L_107 - .L_106)
	.align		4
.L_106:
        /*009c*/ 	.word	index@(.nv.constant0.wad_many_series_one_param_f32)
        /*00a0*/ 	.short	0x0380
        /*00a2*/ 	.short	0x0028


	//----- nvinfo : EIATTR_SW_WAR
	.align		4
.L_107:
        /*00a4*/ 	.byte	0x04, 0x36
        /*00a6*/ 	.short	(.L_109 - .L_108)
.L_108:
        /*00a8*/ 	.word	0x00000008
.L_109:


//--------------------- .nv.info.wad_batch_f32    --------------------------
	.section	.nv.info.wad_batch_f32,"",@"SHT_CUDA_INFO"
	.sectionflags	@""
	.align	4


	//----- nvinfo : EIATTR_CUDA_API_VERSION
	.align		4
        /*0000*/ 	.byte	0x04, 0x37
        /*0002*/ 	.short	(.L_111 - .L_110)
.L_110:
        /*0004*/ 	.word	0x00000082


	//----- nvinfo : EIATTR_KPARAM_INFO
	.align		4
.L_111:
        /*0008*/ 	.byte	0x04, 0x17
        /*000a*/ 	.short	(.L_113 - .L_112)
.L_112:
        /*000c*/ 	.word	0x00000000
        /*0010*/ 	.short	0x0005
        /*0012*/ 	.short	0x0020
        /*0014*/ 	.byte	0x00, 0xf5, 0x21, 0x00


	//----- nvinfo : EIATTR_KPARAM_INFO
	.align		4
.L_113:
        /*0018*/ 	.byte	0x04, 0x17
        /*001a*/ 	.short	(.L_115 - .L_114)
.L_114:
        /*001c*/ 	.word	0x00000000
        /*0020*/ 	.short	0x0004
        /*0022*/ 	.short	0x001c
        /*0024*/ 	.byte	0x00, 0xf0, 0x11, 0x00


	//----- nvinfo : EIATTR_KPARAM_INFO
	.align		4
.L_115:
        /*0028*/ 	.byte	0x04, 0x17
        /*002a*/ 	.short	(.L_117 - .L_116)
.L_116:
        /*002c*/ 	.word	0x00000000
        /*0030*/ 	.short	0x0003
        /*0032*/ 	.short	0x0018
        /*0034*/ 	.byte	0x00, 0xf0, 0x11, 0x00


	//----- nvinfo : EIATTR_KPARAM_INFO
	.align		4
.L_117:
        /*0038*/ 	.byte	0x04, 0x17
        /*003a*/ 	.short	(.L_119 - .L_118)
.L_118:
        /*003c*/ 	.word	0x00000000
        /*0040*/ 	.short	0x0002
        /*0042*/ 	.short	0x0010
        /*0044*/ 	.byte	0x00, 0xf5, 0x21, 0x00


	//----- nvinfo : EIATTR_KPARAM_INFO
	.align		4
.L_119:
        /*0048*/ 	.byte	0x04, 0x17
        /*004a*/ 	.short	(.L_121 - .L_120)
.L_120:
        /*004c*/ 	.word	0x00000000
        /*0050*/ 	.short	0x0001
        /*0052*/ 	.short	0x0008
        /*0054*/ 	.byte	0x00, 0xf5, 0x21, 0x00


	//----- nvinfo : EIATTR_KPARAM_INFO
	.align		4
.L_121:
        /*0058*/ 	.byte	0x04, 0x17
        /*005a*/ 	.short	(.L_123 - .L_122)
.L_122:
        /*005c*/ 	.word	0x00000000
        /*0060*/ 	.short	0x0000
        /*0062*/ 	.short	0x0000
        /*0064*/ 	.byte	0x00, 0xf5, 0x21, 0x00


	//----- nvinfo : EIATTR_SPARSE_MMA_MASK
	.align		4
.L_123:
        /*0068*/ 	.byte	0x03, 0x50
        /*006a*/ 	.short	0x0000


	//----- nvinfo : EIATTR_MAXREG_COUNT
	.align		4
        /*006c*/ 	.byte	0x03, 0x1b
        /*006e*/ 	.short	0x00ff


	//----- nvinfo : EIATTR_MERCURY_ISA_VERSION
	.align		4
        /*0070*/ 	.byte	0x03, 0x5f
        /*0072*/ 	.short	0x0101


	//----- nvinfo : EIATTR_VRC_CTA_INIT_COUNT
	.align		4
        /*0074*/ 	.byte	0x02, 0x4a
	.zero		1
	.zero		1


	//----- nvinfo : EIATTR_EXIT_INSTR_OFFSETS
	.align		4
        /*0078*/ 	.byte	0x04, 0x1c
        /*007a*/ 	.short	(.L_125 - .L_124)


	//   ....[0]....
.L_124:
        /*007c*/ 	.word	0x00000040


	//   ....[1]....
        /*0080*/ 	.word	0x000000c0


	//   ....[2]....
        /*0084*/ 	.word	0x000005b0


	//   ....[3]....
        /*0088*/ 	.word	0x00000860


	//   ....[4]....
        /*008c*/ 	.word	0x00000990


	//----- nvinfo : EIATTR_CRS_STACK_SIZE
	.align		4
.L_125:
        /*0090*/ 	.byte	0x04, 0x1e
        /*0092*/ 	.short	(.L_127 - .L_126)
.L_126:
        /*0094*/ 	.word	0x00000000


	//----- nvinfo : EIATTR_CBANK_PARAM_SIZE
	.align		4
.L_127:
        /*0098*/ 	.byte	0x03, 0x19
        /*009a*/ 	.short	0x0028


	//----- nvinfo : EIATTR_PARAM_CBANK
	.align		4
        /*009c*/ 	.byte	0x04, 0x0a
        /*009e*/ 	.short	(.L_129 - .L_128)
	.align		4
.L_128:
        /*00a0*/ 	.word	index@(.nv.constant0.wad_batch_f32)
        /*00a4*/ 	.short	0x0380
        /*00a6*/ 	.short	0x0028


	//----- nvinfo : EIATTR_SW_WAR
	.align		4
.L_129:
        /*00a8*/ 	.byte	0x04, 0x36
        /*00aa*/ 	.short	(.L_131 - .L_130)
.L_130:
        /*00ac*/ 	.word	0x00000008
.L_131:


//--------------------- .nv.callgraph             --------------------------
	.section	.nv.callgraph,"",@"SHT_CUDA_CALLGRAPH"
	.align	4
	.sectionentsize	8
	.align		4
        /*0000*/ 	.word	0x00000000
	.align		4
        /*0004*/ 	.word	0xffffffff
	.align		4
        /*0008*/ 	.word	0x00000000
	.align		4
        /*000c*/ 	.word	0xfffffffe
	.align		4
        /*0010*/ 	.word	0x00000000
	.align		4
        /*0014*/ 	.word	0xfffffffd
	.align		4
        /*0018*/ 	.word	0x00000000
	.align		4
        /*001c*/ 	.word	0xfffffffc


//--------------------- .text.broadcast_row_f32   --------------------------
	.section	.text.broadcast_row_f32,"ax",@progbits
	.align	128
        .global         broadcast_row_f32
        .type           broadcast_row_f32,@function
        .size           broadcast_row_f32,(.L_x_22 - broadcast_row_f32)
        .other          broadcast_row_f32,@"STO_CUDA_ENTRY STV_DEFAULT"
broadcast_row_f32:
.text.broadcast_row_f32:
[----:B------:R-:W-:Y:S08]  /*0000*/  LDC R1, c[0x0][0x37c] ;  /* 0x0000df00ff017b82 */ /* 0x000ff00000000800 */
[----:B------:R-:W0:Y:S02]  /*0010*/  LDC.64 R6, c[0x0][0x388] ;  /* 0x0000e200ff067b82 */ /* 0x000e240000000a00 */
[----:B0-----:R-:W-:-:S04]  /*0020*/  VIMNMX R0, PT, PT, R6, R7, PT ;  /* 0x0000000706007248 */ /* 0x001fc80003fe0100 */
[----:B------:R-:W-:-:S13]  /*0030*/  ISETP.GE.AND P0, PT, R0, 0x1, PT ;  /* 0x000000010000780c */ /* 0x000fda0003f06270 */
[----:B------:R-:W-:Y:S05]  /*0040*/  @!P0 EXIT ;  /* 0x000000000000894d */ /* 0x000fea0003800000 */
[----:B------:R-:W0:Y:S01]  /*0050*/  S2R R2, SR_TID.X ;  /* 0x0000000000027919 */ /* 0x000e220000002100 */
[----:B------:R-:W0:Y:S01]  /*0060*/  S2UR UR4, SR_CTAID.X ;  /* 0x00000000000479c3 */ /* 0x000e220000002500 */
[----:B------:R-:W-:-:S07]  /*0070*/  IMAD R0, R6, R7, RZ ;  /* 0x0000000706007224 */ /* 0x000fce00078e02ff */
[----:B------:R-:W0:Y:S02]  /*0080*/  LDC R13, c[0x0][0x360] ;  /* 0x0000d800ff0d7b82 */ /* 0x000e240000000800 */
[----:B0-----:R-:W-:-:S05]  /*0090*/  IMAD R9, R13, UR4, R2 ;  /* 0x000000040d097c24 */ /* 0x001fca000f8e0202 */
[----:B------:R-:W-:-:S13]  /*00a0*/  ISETP.GE.AND P0, PT, R9, R0, PT ;  /* 0x000000000900720c */ /* 0x000fda0003f06270 */
[----:B------:R-:W-:Y:S05]  /*00b0*/  @P0 EXIT ;  /* 0x000000000000094d */ /* 0x000fea0003800000 */
[----:B------:R-:W-:Y:S01]  /*00c0*/  IABS R7, R6 ;  /* 0x0000000600077213 */ /* 0x000fe20000000000 */
[----:B------:R-:W0:Y:S01]  /*00d0*/  LDC R8, c[0x0][0x388] ;  /* 0x0000e200ff087b82 */ /* 0x000e220000000800 */
[----:B------:R-:W1:Y:S01]  /*00e0*/  LDCU UR4, c[0x0][0x370] ;  /* 0x00006e00ff0477ac */ /* 0x000e620008000800 */
[----:B------:R-:W-:Y:S01]  /*00f0*/  ISETP.NE.AND P0, PT, R6, RZ, PT ;  /* 0x000000ff0600720c */ /* 0x000fe20003f05270 */
[----:B------:R-:W2:Y:S01]  /*0100*/  I2F.RP R12, R7 ;  /* 0x00000007000c7306 */ /* 0x000ea20000209400 */
[----:B------:R-:W3:Y:S04]  /*0110*/  LDCU.64 UR6, c[0x0][0x358] ;  /* 0x00006b00ff0677ac */ /* 0x000ee80008000a00 */
[----:B------:R-:W4:Y:S08]  /*0120*/  LDC.64 R4, c[0x0][0x380] ;  /* 0x0000e000ff047b82 */ /* 0x000f300000000a00 */
[----:B------:R-:W0:Y:S01]  /*0130*/  LDC.64 R2, c[0x0][0x390] ;  /* 0x0000e400ff027b82 */ /* 0x000e220000000a00 */
[----:B--2---:R-:W2:Y:S02]  /*0140*/  MUFU.RCP R12, R12 ;  /* 0x0000000c000c7308 */ /* 0x004ea40000001000 */
[----:B--2---:R-:W-:-:S06]  /*0150*/  VIADD R10, R12, 0xffffffe ;  /* 0x0ffffffe0c0a7836 */ /* 0x004fcc0000000000 */
[----:B------:R2:W5:Y:S02]  /*0160*/  F2I.FTZ.U32.TRUNC.NTZ R11, R10 ;  /* 0x0000000a000b7305 */ /* 0x000564000021f000 */
[----:B--2---:R-:W-:Y:S02]  /*0170*/  HFMA2 R10, -RZ, RZ, 0, 0 ;  /* 0x00000000ff0a7431 */ /* 0x004fe400000001ff */
[----:B-----5:R-:W-:-:S04]  /*0180*/  IMAD.MOV R14, RZ, RZ, -R11 ;  /* 0x000000ffff0e7224 */ /* 0x020fc800078e0a0b */
[----:B------:R-:W-:-:S04]  /*0190*/  IMAD R15, R14, R7, RZ ;  /* 0x000000070e0f7224 */ /* 0x000fc800078e02ff */
[----:B------:R-:W-:Y:S01]  /*01a0*/  IMAD.HI.U32 R14, R11, R15, R10 ;  /* 0x0000000f0b0e7227 */ /* 0x000fe200078e000a */
[----:B------:R-:W-:-:S03]  /*01b0*/  LOP3.LUT R15, RZ, R6, RZ, 0x33, !PT ;  /* 0x00000006ff0f7212 */ /* 0x000fc600078e33ff */
[----:B01-34-:R-:W-:-:S07]  /*01c0*/  IMAD R6, R13, UR4, RZ ;  /* 0x000000040d067c24 */ /* 0x01bfce000f8e02ff */
.L_x_0:
[----:B0-----:R-:W-:Y:S02]  /*01d0*/  IABS R11, R9 ;  /* 0x00000009000b7213 */ /* 0x001fe40000000000 */
[----:B------:R-:W-:Y:S02]  /*01e0*/  IABS R13, R8 ;  /* 0x00000008000d7213 */ /* 0x000fe40000000000 */
[----:B------:R-:W-:Y:S01]  /*01f0*/  ISETP.GE.AND P2, PT, R9, RZ, PT ;  /* 0x000000ff0900720c */ /* 0x000fe20003f46270 */
[----:B------:R-:W-:-:S04]  /*0200*/  IMAD.HI.U32 R10, R14, R11, RZ ;  /* 0x0000000b0e0a7227 */ /* 0x000fc800078e00ff */
[----:B------:R-:W-:-:S04]  /*0210*/  IMAD.MOV R10, RZ, RZ, -R10 ;  /* 0x000000ffff0a7224 */ /* 0x000fc800078e0a0a */
[----:B------:R-:W-:-:S05]  /*0220*/  IMAD R10, R13, R10, R11 ;  /* 0x0000000a0d0a7224 */ /* 0x000fca00078e020b */
[----:B------:R-:W-:-:S13]  /*0230*/  ISETP.GT.U32.AND P1, PT, R7, R10, PT ;  /* 0x0000000a0700720c */ /* 0x000fda0003f24070 */
[----:B------:R-:W-:-:S05]  /*0240*/  @!P1 IMAD.IADD R10, R10, 0x1, -R13 ;  /* 0x000000010a0a9824 */ /* 0x000fca00078e0a0d */
[----:B------:R-:W-:-:S13]  /*0250*/  ISETP.GT.U32.AND P1, PT, R7, R10, PT ;  /* 0x0000000a0700720c */ /* 0x000fda0003f24070 */
[----:B------:R-:W-:-:S05]  /*0260*/  @!P1 IADD3 R10, PT, PT, R10, -R13, RZ ;  /* 0x8000000d0a0a9210 */ /* 0x000fca0007ffe0ff */
[----:B------:R-:W-:-:S05]  /*0270*/  @!P2 IMAD.MOV R10, RZ, RZ, -R10 ;  /* 0x000000ffff0aa224 */ /* 0x000fca00078e0a0a */
[----:B------:R-:W-:-:S05]  /*0280*/  SEL R11, R15, R10, !P0 ;  /* 0x0000000a0f0b7207 */ /* 0x000fca0004000000 */
[----:B------:R-:W-:-:S06]  /*0290*/  IMAD.WIDE R10, R11, 0x4, R4 ;  /* 0x000000040b0a7825 */ /* 0x000fcc00078e0204 */
[----:B------:R-:W2:Y:S01]  /*02a0*/  LDG.E.CONSTANT R11, desc[UR6][R10.64] ;  /* 0x000000060a0b7981 */ /* 0x000ea2000c1e9900 */
[----:B------:R-:W-:Y:S01]  /*02b0*/  IMAD.WIDE R12, R9, 0x4, R2 ;  /* 0x00000004090c7825 */ /* 0x000fe200078e0202 */
[----:B------:R-:W-:-:S04]  /*02c0*/  IADD3 R9, PT, PT, R6, R9, RZ ;  /* 0x0000000906097210 */ /* 0x000fc80007ffe0ff */
[----:B------:R-:W-:Y:S01]  /*02d0*/  ISETP.GE.AND P1, PT, R9, R0, PT ;  /* 0x000000000900720c */ /* 0x000fe20003f26270 */
[----:B--2---:R0:W-:-:S12]  /*02e0*/  STG.E desc[UR6][R12.64], R11 ;  /* 0x0000000b0c007986 */ /* 0x0041d8000c101906 */
[----:B------:R-:W-:Y:S05]  /*02f0*/  @!P1 BRA `(.L_x_0) ;  /* 0xfffffffc00b49947 */ /* 0x000fea000383ffff */
[----:B------:R-:W-:Y:S05]  /*0300*/  EXIT ;  /* 0x000000000000794d */ /* 0x000fea0003800000 */
.L_x_1:
[----:B------:R-:W-:-:S00]  /*0310*/  BRA `(.L_x_1) ;  /* 0xfffffffc00fc7947 */ /* 0x000fc0000383ffff */
[----:B------:R-:W-:-:S00]  /*0320*/  NOP ;  /* 0x0000000000007918 */ /* 0x000fc00000000000 */
        /* <DEDUP_REMOVED lines=13> */
.L_x_22:


//--------------------- .text.wad_compute_single_row_f32 --------------------------
	.section	.text.wad_compute_single_row_f32,"ax",@progbits
	.align	128
        .global         wad_compute_single_row_f32
        .type           wad_compute_single_row_f32,@function
        .size           wad_compute_single_row_f32,(.L_x_23 - wad_compute_single_row_f32)
        .other          wad_compute_single_row_f32,@"STO_CUDA_ENTRY STV_DEFAULT"
wad_compute_single_row_f32:
.text.wad_compute_single_row_f32:
[----:B------:R-:W-:Y:S08]  /*0000*/  LDC R1, c[0x0][0x37c] ;  /* 0x0000df00ff017b82 */ /* 0x000ff00000000800 */
[----:B------:R-:W0:Y:S02]  /*0010*/  LDC R8, c[0x0][0x398] ;  /* 0x0000e600ff087b82 */ /* 0x000e240000000800 */
[----:B0-----:R-:W-:-:S13]  /*0020*/  ISETP.GE.AND P0, PT, R8, 0x1, PT ;  /* 0x000000010800780c */ /* 0x001fda0003f06270 */
[----:B------:R-:W-:Y:S05]  /*0030*/  @!P0 EXIT ;  /* 0x000000000000894d */ /* 0x000fea0003800000 */
[----:B------:R-:W0:Y:S01]  /*0040*/  LDC.64 R2, c[0x0][0x3a0] ;  /* 0x0000e800ff027b82 */ /* 0x000e220000000a00 */
[----:B------:R-:W0:Y:S01]  /*0050*/  LDCU.64 UR12, c[0x0][0x358] ;  /* 0x00006b00ff0c77ac */ /* 0x000e220008000a00 */
[----:B------:R-:W-:Y:S01]  /*0060*/  ISETP.NE.AND P0, PT, R8, 0x1, PT ;  /* 0x000000010800780c */ /* 0x000fe20003f05270 */
[----:B0-----:R0:W-:-:S12]  /*0070*/  STG.E desc[UR12][R2.64], RZ ;  /* 0x000000ff02007986 */ /* 0x0011d8000c10190c */
[----:B------:R-:W-:Y:S05]  /*0080*/  @!P0 EXIT ;  /* 0x000000000000894d */ /* 0x000fea0003800000 */
[----:B0-----:R-:W0:Y:S01]  /*0090*/  LDC.64 R2, c[0x0][0x390] ;  /* 0x0000e400ff027b82 */ /* 0x001e220000000a00 */
[----:B------:R-:W1:Y:S01]  /*00a0*/  LDCU.64 UR10, c[0x0][0x3a0] ;  /* 0x00007400ff0a77ac */ /* 0x000e620008000a00 */
[----:B------:R-:W2:Y:S01]  /*00b0*/  LDCU.128 UR4, c[0x0][0x380] ;  /* 0x00007000ff0477ac */ /* 0x000ea20008000c00 */
[----:B------:R-:W3:Y:S01]  /*00c0*/  LDCU.64 UR8, c[0x0][0x390] ;  /* 0x00007200ff0877ac */ /* 0x000ee20008000a00 */
[----:B0-----:R0:W5:Y:S01]  /*00d0*/  LDG.E.CONSTANT R0, desc[UR12][R2.64] ;  /* 0x0000000c02007981 */ /* 0x001162000c1e9900 */
[----:B------:R-:W-:Y:S01]  /*00e0*/  HFMA2 R10, -RZ, RZ, 0, 0 ;  /* 0x00000000ff0a7431 */ /* 0x000fe200000001ff */
[----:B--2---:R-:W-:Y:S01]  /*00f0*/  UIADD3 UR6, UP2, UPT, UR6, 0x4, URZ ;  /* 0x0000000406067890 */ /* 0x004fe2000ff5e0ff */
[----:B------:R-:W-:Y:S01]  /*0100*/  IMAD.MOV R8, RZ, RZ, -R8 ;  /* 0x000000ffff087224 */ /* 0x000fe200078e0a08 */
[----:B------:R-:W-:Y:S01]  /*0110*/  UIADD3 UR4, UP3, UPT, UR4, 0x4, URZ ;  /* 0x0000000404047890 */ /* 0x000fe2000ff7e0ff */
[----:B------:R-:W-:Y:S01]  /*0120*/  IMAD.MOV.U32 R9, RZ, RZ, RZ ;  /* 0x000000ffff097224 */ /* 0x000fe200078e00ff */
[----:B-1----:R-:W-:-:S02]  /*0130*/  UIADD3 UR10, UP0, UPT, UR10, 0x4, URZ ;  /* 0x000000040a0a7890 */ /* 0x002fc4000ff1e0ff */
[----:B---3--:R-:W-:Y:S02]  /*0140*/  UIADD3 UR8, UP1, UPT, UR8, 0x4, URZ ;  /* 0x0000000408087890 */ /* 0x008fe4000ff3e0ff */
[----:B------:R-:W-:Y:S02]  /*0150*/  UIADD3.X UR7, UPT, UPT, URZ, UR7, URZ, UP2, !UPT ;  /* 0x00000007ff077290 */ /* 0x000fe400097fe4ff */
[----:B------:R-:W-:Y:S02]  /*0160*/  UIADD3.X UR5, UPT, UPT, URZ, UR5, URZ, UP3, !UPT ;  /* 0x00000005ff057290 */ /* 0x000fe40009ffe4ff */
[----:B------:R-:W-:Y:S02]  /*0170*/  UIADD3.X UR11, UPT, UPT, URZ, UR11, URZ, UP0, !UPT ;  /* 0x0000000bff0b7290 */ /* 0x000fe400087fe4ff */
[----:B0-----:R-:W-:-:S12]  /*0180*/  UIADD3.X UR9, UPT, UPT, URZ, UR9, URZ, UP1, !UPT ;  /* 0x00000009ff097290 */ /* 0x001fd80008ffe4ff */
.L_x_2:
[----:B------:R-:W-:Y:S01]  /*0190*/  MOV R3, UR5 ;  /* 0x0000000500037c02 */ /* 0x000fe20008000f00 */
[----:B------:R-:W-:Y:S01]  /*01a0*/  IMAD.U32 R2, RZ, RZ, UR4 ;  /* 0x00000004ff027e24 */ /* 0x000fe2000f8e00ff */
[----:B------:R-:W-:Y:S01]  /*01b0*/  MOV R7, UR9 ;  /* 0x0000000900077c02 */ /* 0x000fe20008000f00 */
[----:B------:R-:W-:Y:S01]  /*01c0*/  IMAD.U32 R6, RZ, RZ, UR8 ;  /* 0x00000008ff067e24 */ /* 0x000fe2000f8e00ff */
[----:B------:R-:W-:Y:S01]  /*01d0*/  MOV R5, UR7 ;  /* 0x0000000700057c02 */ /* 0x000fe20008000f00 */
[----:B------:R-:W-:Y:S01]  /*01e0*/  IMAD.U32 R4, RZ, RZ, UR6 ;  /* 0x00000006ff047e24 */ /* 0x000fe2000f8e00ff */
[----:B------:R0:W2:Y:S04]  /*01f0*/  LDG.E.CONSTANT R3, desc[UR12][R2.64] ;  /* 0x0000000c02037981 */ /* 0x0000a8000c1e9900 */
[----:B------:R-:W3:Y:S04]  /*0200*/  LDG.E.CONSTANT R7, desc[UR12][R6.64] ;  /* 0x0000000c06077981 */ /* 0x000ee8000c1e9900 */
[----:B------:R-:W4:Y:S01]  /*0210*/  LDG.E.CONSTANT R5, desc[UR12][R4.64] ;  /* 0x0000000c04057981 */ /* 0x000f22000c1e9900 */
[----:B------:R-:W-:Y:S01]  /*0220*/  VIADD R8, R8, 0x1 ;  /* 0x0000000108087836 */ /* 0x000fe20000000000 */
[----:B------:R-:W-:Y:S01]  /*0230*/  UIADD3 UR8, UP1, UPT, UR8, 0x4, URZ ;  /* 0x0000000408087890 */ /* 0x000fe2000ff3e0ff */
[----:B0-----:R-:W-:Y:S01]  /*0240*/  IMAD.U32 R2, RZ, RZ, UR10 ;  /* 0x0000000aff027e24 */ /* 0x001fe2000f8e00ff */
[----:B------:R-:W-:-:S02]  /*0250*/  UIADD3 UR10, UP0, UPT, UR10, 0x4, URZ ;  /* 0x000000040a0a7890 */ /* 0x000fc4000ff1e0ff */
[----:B------:R-:W-:Y:S02]  /*0260*/  UIADD3 UR6, UP2, UPT, UR6, 0x4, URZ ;  /* 0x0000000406067890 */ /* 0x000fe4000ff5e0ff */
[----:B------:R-:W-:Y:S02]  /*0270*/  UIADD3 UR4, UP3, UPT, UR4, 0x4, URZ ;  /* 0x0000000404047890 */ /* 0x000fe4000ff7e0ff */
[----:B------:R-:W-:Y:S02]  /*0280*/  UIADD3.X UR9, UPT, UPT, URZ, UR9, URZ, UP1, !UPT ;  /* 0x00000009ff097290 */ /* 0x000fe40008ffe4ff */
[----:B------:R-:W-:Y:S02]  /*0290*/  UIADD3.X UR7, UPT, UPT, URZ, UR7, URZ, UP2, !UPT ;  /* 0x00000007ff077290 */ /* 0x000fe400097fe4ff */
[----:B------:R-:W-:Y:S01]  /*02a0*/  UIADD3.X UR5, UPT, UPT, URZ, UR5, URZ, UP3, !UPT ;  /* 0x00000005ff057290 */ /* 0x000fe20009ffe4ff */
[----:B--2--5:R-:W-:Y:S02]  /*02b0*/  FSETP.GT.AND P1, PT, R0, R3, PT ;  /* 0x000000030000720b */ /* 0x024fe40003f24000 */
[----:B---3--:R-:W-:-:S02]  /*02c0*/  FSETP.GT.AND P0, PT, R7, R0, PT ;  /* 0x000000000700720b */ /* 0x008fc40003f04000 */
[C---:B------:R-:W-:Y:S02]  /*02d0*/  FSEL R12, R0.reuse, R3, P1 ;  /* 0x00000003000c7208 */ /* 0x040fe40000800000 */
[CC--:B----4-:R-:W-:Y:S02]  /*02e0*/  FSETP.GEU.AND P2, PT, R0.reuse, R5.reuse, PT ;  /* 0x000000050000720b */ /* 0x0d0fe40003f4e000 */
[C---:B------:R-:W-:Y:S01]  /*02f0*/  FSETP.GEU.AND P1, PT, R7.reuse, R0, PT ;  /* 0x000000000700720b */ /* 0x040fe20003f2e000 */
[----:B------:R-:W-:Y:S01]  /*0300*/  FADD R12, R7, -R12 ;  /* 0x8000000c070c7221 */ /* 0x000fe20000000000 */
[----:B------:R-:W-:-:S05]  /*0310*/  FSEL R14, R0, R5, !P2 ;  /* 0x00000005000e7208 */ /* 0x000fca0005000000 */
[----:B------:R-:W-:Y:S01]  /*0320*/  FADD R14, R7, -R14 ;  /* 0x8000000e070e7221 */ /* 0x000fe20000000000 */
[----:B------:R-:W-:-:S04]  /*0330*/  @!P0 FSEL R14, R12, RZ, !P1 ;  /* 0x000000ff0c0e8208 */ /* 0x000fc80004800000 */
[----:B------:R-:W-:Y:S01]  /*0340*/  FSETP.GE.AND P0, PT, |R9|, |R14|, PT ;  /* 0x4000000e0900720b */ /* 0x000fe20003f06200 */
[----:B------:R-:W-:-:S04]  /*0350*/  FADD R5, R14, R9 ;  /* 0x000000090e057221 */ /* 0x000fc80000000000 */
[----:B------:R-:W-:Y:S01]  /*0360*/  FADD R3, -R5, R9 ;  /* 0x0000000905037221 */ /* 0x000fe20000000100 */
[----:B------:R-:W-:-:S03]  /*0370*/  FADD R0, R14, -R5 ;  /* 0x800000050e007221 */ /* 0x000fc60000000000 */
[----:B------:R-:W-:-:S04]  /*0380*/  FADD R3, R14, R3 ;  /* 0x000000030e037221 */ /* 0x000fc80000000000 */
[----:B------:R-:W-:Y:S01]  /*0390*/  @!P0 FADD R3, R0, R9 ;  /* 0x0000000900038221 */ /* 0x000fe20000000000 */
[----:B------:R-:W-:-:S03]  /*03a0*/  ISETP.NE.AND P0, PT, R8, -0x1, PT ;  /* 0xffffffff0800780c */ /* 0x000fc60003f05270 */
[----:B------:R-:W-:Y:S01]  /*03b0*/  FADD R10, R3, R10 ;  /* 0x0000000a030a7221 */ /* 0x000fe20000000000 */
[----:B------:R-:W-:-:S03]  /*03c0*/  MOV R3, UR11 ;  /* 0x0000000b00037c02 */ /* 0x000fc60008000f00 */
[----:B------:R-:W-:Y:S01]  /*03d0*/  FADD R9, R5, R10 ;  /* 0x0000000a05097221 */ /* 0x000fe20000000000 */
[----:B------:R-:W-:Y:S01]  /*03e0*/  UIADD3.X UR11, UPT, UPT, URZ, UR11, URZ, UP0, !UPT ;  /* 0x0000000bff0b7290 */ /* 0x000fe200087fe4ff */
[----:B------:R-:W-:-:S03]  /*03f0*/  MOV R0, R7 ;  /* 0x0000000700007202 */ /* 0x000fc60000000f00 */
[----:B------:R0:W-:Y:S02]  /*0400*/  STG.E desc[UR12][R2.64], R9 ;  /* 0x0000000902007986 */ /* 0x0001e4000c10190c */
[----:B0-----:R-:W-:Y:S01]  /*0410*/  IMAD.MOV.U32 R9, RZ, RZ, R5 ;  /* 0x000000ffff097224 */ /* 0x001fe200078e0005 */
[----:B------:R-:W-:Y:S06]  /*0420*/  @P0 BRA `(.L_x_2) ;  /* 0xfffffffc00580947 */ /* 0x000fec000383ffff */
[----:B------:R-:W-:Y:S05]  /*0430*/  EXIT ;  /* 0x000000000000794d */ /* 0x000fea0003800000 */
.L_x_3:
        /* <DEDUP_REMOVED lines=12> */
.L_x_23:


//--------------------- .text.wad_series_f32      --------------------------
	.section	.text.wad_series_f32,"ax",@progbits
	.align	128
        .global         wad_series_f32
        .type           wad_series_f32,@function
        .size           wad_series_f32,(.L_x_24 - wad_series_f32)
        .other          wad_series_f32,@"STO_CUDA_ENTRY STV_DEFAULT"
wad_series_f32:
.text.wad_series_f32:
[----:B------:R-:W-:Y:S08]  /*0000*/  LDC R1, c[0x0][0x37c] ;  /* 0x0000df00ff017b82 */ /* 0x000ff00000000800 */
[----:B------:R-:W0:Y:S02]  /*0010*/  LDC.64 R8, c[0x0][0x398] ;  /* 0x0000e600ff087b82 */ /* 0x000e240000000a00 */
[----:B0-----:R-:W-:-:S04]  /*0020*/  VIMNMX R0, PT, PT, R8, R9, PT ;  /* 0x0000000908007248 */ /* 0x001fc80003fe0100 */
[----:B------:R-:W-:-:S13]  /*0030*/  ISETP.GE.AND P0, PT, R0, 0x1, PT ;  /* 0x000000010000780c */ /* 0x000fda0003f06270 */
[----:B------:R-:W-:Y:S05]  /*0040*/  @!P0 EXIT ;  /* 0x000000000000894d */ /* 0x000fea0003800000 */
[----:B------:R-:W0:Y:S01]  /*0050*/  S2R R0, SR_CTAID.X ;  /* 0x0000000000007919 */ /* 0x000e220000002500 */
[----:B------:R-:W0:Y:S01]  /*0060*/  LDCU UR4, c[0x0][0x360] ;  /* 0x00006c00ff0477ac */ /* 0x000e220008000800 */
[----:B------:R-:W0:Y:S01]  /*0070*/  S2R R3, SR_TID.X ;  /* 0x0000000000037919 */ /* 0x000e220000002100 */
[----:B------:R-:W1:Y:S01]  /*0080*/  LDCU UR5, c[0x0][0x370] ;  /* 0x00006e00ff0577ac */ /* 0x000e620008000800 */
[----:B0-----:R-:W-:Y:S01]  /*0090*/  IMAD R0, R0, UR4, R3 ;  /* 0x0000000400007c24 */ /* 0x001fe2000f8e0203 */
[----:B-1----:R-:W-:-:S04]  /*00a0*/  UIMAD UR4, UR4, UR5, URZ ;  /* 0x00000005040472a4 */ /* 0x002fc8000f8e02ff */
[----:B------:R-:W-:-:S13]  /*00b0*/  ISETP.GE.AND P0, PT, R0, R9, PT ;  /* 0x000000090000720c */ /* 0x000fda0003f06270 */
[----:B------:R-:W-:Y:S05]  /*00c0*/  @P0 EXIT ;  /* 0x000000000000094d */ /* 0x000fea0003800000 */
[----:B------:R-:W-:Y:S01]  /*00d0*/  ISETP.GT.U32.AND P0, PT, R8, 0x1, PT ;  /* 0x000000010800780c */ /* 0x000fe20003f04070 */
[----:B------:R-:W0:-:S12]  /*00e0*/  LDCU.64 UR16, c[0x0][0x358] ;  /* 0x00006b00ff1077ac */ /* 0x000e180008000a00 */
[----:B------:R-:W-:Y:S05]  /*00f0*/  @P0 BRA `(.L_x_4) ;  /* 0x0000000000200947 */ /* 0x000fea0003800000 */
[----:B------:R-:W1:Y:S02]  /*0100*/  LDC.64 R4, c[0x0][0x3a0] ;  /* 0x0000e800ff047b82 */ /* 0x000e640000000a00 */
.L_x_5:
[C---:B------:R-:W-:Y:S02]  /*0110*/  IMAD R3, R0.reuse, R8, RZ ;  /* 0x0000000800037224 */ /* 0x040fe400078e02ff */
[----:B------:R-:W-:Y:S02]  /*0120*/  VIADD R0, R0, UR4 ;  /* 0x0000000400007c36 */ /* 0x000fe40008000000 */
[----:B-1----:R-:W-:-:S03]  /*0130*/  IMAD.WIDE R2, R3, 0x4, R4 ;  /* 0x0000000403027825 */ /* 0x002fc600078e0204 */
[----:B------:R-:W-:Y:S02]  /*0140*/  ISETP.GE.AND P0, PT, R0, R9, PT ;  /* 0x000000090000720c */ /* 0x000fe40003f06270 */
[----:B0-----:R2:W-:Y:S11]  /*0150*/  STG.E desc[UR16][R2.64], RZ ;  /* 0x000000ff02007986 */ /* 0x0015f6000c101910 */
[----:B--2---:R-:W-:Y:S05]  /*0160*/  @!P0 BRA `(.L_x_5) ;  /* 0xfffffffc00e88947 */ /* 0x004fea000383ffff */
[----:B------:R-:W-:Y:S05]  /*0170*/  EXIT ;  /* 0x000000000000794d */ /* 0x000fea0003800000 */
.L_x_4:
[----:B------:R-:W1:Y:S01]  /*0180*/  LDCU.128 UR12, c[0x0][0x380] ;  /* 0x00007000ff0c77ac */ /* 0x000e620008000c00 */
[----:B------:R-:W-:Y:S01]  /*0190*/  IMAD.MOV R8, RZ, RZ, -R8 ;  /* 0x000000ffff087224 */ /* 0x000fe200078e0a08 */
[----:B------:R-:W2:Y:S01]  /*01a0*/  LDCU.64 UR10, c[0x0][0x390] ;  /* 0x00007200ff0a77ac */ /* 0x000ea20008000a00 */
[----:B-1----:R-:W-:Y:S02]  /*01b0*/  UIADD3 UR7, UP1, UPT, UR14, 0x4, URZ ;  /* 0x000000040e077890 */ /* 0x002fe4000ff3e0ff */
[----:B------:R-:W-:Y:S02]  /*01c0*/  UIADD3 UR5, UP2, UPT, UR12, 0x4, URZ ;  /* 0x000000040c057890 */ /* 0x000fe4000ff5e0ff */
[----:B--2---:R-:W-:Y:S02]  /*01d0*/  UIADD3 UR9, UP0, UPT, UR10, 0x4, URZ ;  /* 0x000000040a097890 */ /* 0x004fe4000ff1e0ff */
[----:B------:R-:W-:Y:S02]  /*01e0*/  UIADD3.X UR8, UPT, UPT, URZ, UR15, URZ, UP1, !UPT ;  /* 0x0000000fff087290 */ /* 0x000fe40008ffe4ff */
[----:B------:R-:W-:-:S02]  /*01f0*/  UIADD3.X UR6, UPT, UPT, URZ, UR13, URZ, UP2, !UPT ;  /* 0x0000000dff067290 */ /* 0x000fc400097fe4ff */
[----:B------:R-:W-:-:S12]  /*0200*/  UIADD3.X UR10, UPT, UPT, URZ, UR11, URZ, UP0, !UPT ;  /* 0x0000000bff0a7290 */ /* 0x000fd800087fe4ff */
.L_x_7:
[----:B------:R-:W1:Y:S01]  /*0210*/  LDC.64 R4, c[0x0][0x390] ;  /* 0x0000e400ff047b82 */ /* 0x000e620000000a00 */
[----:B------:R-:W2:Y:S07]  /*0220*/  LDCU.64 UR12, c[0x0][0x398] ;  /* 0x00007300ff0c77ac */ /* 0x000eae0008000a00 */
[----:B------:R-:W3:Y:S01]  /*0230*/  LDC.64 R2, c[0x0][0x3a0] ;  /* 0x0000e800ff027b82 */ /* 0x000ee20000000a00 */
[----:B------:R-:W-:Y:S01]  /*0240*/  MOV R10, UR7 ;  /* 0x00000007000a7c02 */ /* 0x000fe20008000f00 */
[----:B------:R-:W-:Y:S01]  /*0250*/  IMAD.U32 R11, RZ, RZ, UR8 ;  /* 0x00000008ff0b7e24 */ /* 0x000fe2000f8e00ff */
[----:B------:R-:W-:Y:S01]  /*0260*/  MOV R12, UR5 ;  /* 0x00000005000c7c02 */ /* 0x000fe20008000f00 */
[----:B------:R-:W-:-:S02]  /*0270*/  IMAD.U32 R13, RZ, RZ, UR6 ;  /* 0x00000006ff0d7e24 */ /* 0x000fc4000f8e00ff */
[----:B--2---:R-:W-:-:S04]  /*0280*/  IMAD R15, R0, UR12, RZ ;  /* 0x0000000c000f7c24 */ /* 0x004fc8000f8e02ff */
[----:B-1----:R-:W-:Y:S01]  /*0290*/  IMAD.WIDE R4, R15, 0x4, R4 ;  /* 0x000000040f047825 */ /* 0x002fe200078e0204 */
[----:B------:R-:W-:-:S03]  /*02a0*/  MOV R6, UR9 ;  /* 0x0000000900067c02 */ /* 0x000fc60008000f00 */
[C---:B------:R-:W-:Y:S01]  /*02b0*/  IMAD.WIDE R12, R15.reuse, 0x4, R12 ;  /* 0x000000040f0c7825 */ /* 0x040fe200078e020c */
[----:B0-----:R0:W5:Y:S01]  /*02c0*/  LDG.E.CONSTANT R9, desc[UR16][R4.64] ;  /* 0x0000001004097981 */ /* 0x001162000c1e9900 */
[----:B------:R-:W-:Y:S02]  /*02d0*/  IADD3 R0, PT, PT, R0, UR4, RZ ;  /* 0x0000000400007c10 */ /* 0x000fe4000fffe0ff */
[C---:B---3--:R-:W-:Y:S02]  /*02e0*/  IMAD.WIDE R2, R15.reuse, 0x4, R2 ;  /* 0x000000040f027825 */ /* 0x048fe400078e0202 */
[----:B------:R-:W-:Y:S02]  /*02f0*/  ISETP.GE.AND P0, PT, R0, UR13, PT ;  /* 0x0000000d00007c0c */ /* 0x000fe4000bf06270 */
[----:B------:R-:W-:Y:S01]  /*0300*/  IMAD.U32 R7, RZ, RZ, UR10 ;  /* 0x0000000aff077e24 */ /* 0x000fe2000f8e00ff */
[----:B------:R1:W-:Y:S01]  /*0310*/  STG.E desc[UR16][R2.64], RZ ;  /* 0x000000ff02007986 */ /* 0x0003e2000c101910 */
[----:B0-----:R-:W-:Y:S01]  /*0320*/  IMAD.WIDE R4, R15, 0x4, R10 ;  /* 0x000000040f047825 */ /* 0x001fe200078e020a */
[----:B------:R-:W-:-:S02]  /*0330*/  IADD3 R10, P1, PT, R2, 0x4, RZ ;  /* 0x00000004020a7810 */ /* 0x000fc40007f3e0ff */
[----:B------:R-:W-:Y:S01]  /*0340*/  MOV R11, R13 ;  /* 0x0000000d000b7202 */ /* 0x000fe20000000f00 */
[----:B------:R-:W-:Y:S01]  /*0350*/  IMAD.WIDE R6, R15, 0x4, R6 ;  /* 0x000000040f067825 */ /* 0x000fe200078e0206 */
[----:B------:R-:W-:-:S03]  /*0360*/  CS2R R14, SRZ ;  /* 0x00000000000e7805 */ /* 0x000fc6000001ff00 */
[----:B-1----:R-:W-:Y:S01]  /*0370*/  IMAD.MOV.U32 R2, RZ, RZ, R12 ;  /* 0x000000ffff027224 */ /* 0x002fe200078e000c */
[----:B------:R-:W-:Y:S01]  /*0380*/  MOV R12, R8 ;  /* 0x00000008000c7202 */ /* 0x000fe20000000f00 */
[----:B------:R-:W-:-:S07]  /*0390*/  IMAD.X R13, RZ, RZ, R3, P1 ;  /* 0x000000ffff0d7224 */ /* 0x000fce00008e0603 */
.L_x_6:
[----:B------:R-:W-:Y:S01]  /*03a0*/  IMAD.MOV.U32 R3, RZ, RZ, R11 ;  /* 0x000000ffff037224 */ /* 0x000fe200078e000b */
[----:B------:R-:W2:Y:S04]  /*03b0*/  LDG.E.CONSTANT R20, desc[UR16][R6.64] ;  /* 0x0000001006147981 */ /* 0x000ea8000c1e9900 */
[----:B------:R0:W3:Y:S04]  /*03c0*/  LDG.E.CONSTANT R16, desc[UR16][R2.64] ;  /* 0x0000001002107981 */ /* 0x0000e8000c1e9900 */
[----:B------:R1:W4:Y:S01]  /*03d0*/  LDG.E.CONSTANT R18, desc[UR16][R4.64] ;  /* 0x0000001004127981 */ /* 0x000322000c1e9900 */
[----:B------:R-:W-:-:S02]  /*03e0*/  IADD3 R12, PT, PT, R12, 0x1, RZ ;  /* 0x000000010c0c7810 */ /* 0x000fc40007ffe0ff */
[----:B0-----:R-:W-:Y:S02]  /*03f0*/  IADD3 R2, P5, PT, R2, 0x4, RZ ;  /* 0x0000000402027810 */ /* 0x001fe40007fbe0ff */
[----:B-1----:R-:W-:Y:S02]  /*0400*/  IADD3 R4, P4, PT, R4, 0x4, RZ ;  /* 0x0000000404047810 */ /* 0x002fe40007f9e0ff */
[----:B------:R-:W-:-:S03]  /*0410*/  IADD3.X R11, PT, PT, RZ, R11, RZ, P5, !PT ;  /* 0x0000000bff0b7210 */ /* 0x000fc60002ffe4ff */
[----:B------:R-:W-:Y:S01]  /*0420*/  IMAD.X R5, RZ, RZ, R5, P4 ;  /* 0x000000ffff057224 */ /* 0x000fe200020e0605 */
[CC--:B--2--5:R-:W-:Y:S02]  /*0430*/  FSETP.GT.AND P2, PT, R20.reuse, R9.reuse, PT ;  /* 0x000000091400720b */ /* 0x0e4fe40003f44000 */
[C---:B---3--:R-:W-:Y:S02]  /*0440*/  FSETP.GT.AND P1, PT, R9.reuse, R16, PT ;  /* 0x000000100900720b */ /* 0x048fe40003f24000 */
[C---:B----4-:R-:W-:Y:S02]  /*0450*/  FSETP.GEU.AND P3, PT, R9.reuse, R18, PT ;  /* 0x000000120900720b */ /* 0x050fe40003f6e000 */
[C---:B------:R-:W-:Y:S02]  /*0460*/  FSEL R17, R9.reuse, R16, P1 ;  /* 0x0000001009117208 */ /* 0x040fe40000800000 */
[----:B------:R-:W-:Y:S02]  /*0470*/  FSEL R19, R9, R18, !P3 ;  /* 0x0000001209137208 */ /* 0x000fe40005800000 */
[C---:B------:R-:W-:Y:S01]  /*0480*/  FSETP.GEU.AND P1, PT, R20.reuse, R9, PT ;  /* 0x000000091400720b */ /* 0x040fe20003f2e000 */
[----:B------:R-:W-:-:S02]  /*0490*/  FADD R17, R20, -R17 ;  /* 0x8000001114117221 */ /* 0x000fc40000000000 */
[----:B------:R-:W-:-:S03]  /*04a0*/  FADD R16, R20, -R19 ;  /* 0x8000001314107221 */ /* 0x000fc60000000000 */
        /* <DEDUP_REMOVED lines=9> */
[----:B------:R-:W-:Y:S01]  /*0540*/  MOV R16, R10 ;  /* 0x0000000a00107202 */ /* 0x000fe20000000f00 */
[--C-:B------:R-:W-:Y:S01]  /*0550*/  IMAD.MOV.U32 R17, RZ, RZ, R13.reuse ;  /* 0x000000ffff117224 */ /* 0x100fe200078e000d */
[----:B------:R-:W-:Y:S01]  /*0560*/  IADD3 R10, P2, PT, R10, 0x4, RZ ;  /* 0x000000040a0a7810 */ /* 0x000fe20007f5e0ff */
[----:B------:R-:W-:Y:S01]  /*0570*/  FADD R9, R3, R14 ;  /* 0x0000000e03097221 */ /* 0x000fe20000000000 */
[----:B------:R-:W-:Y:S02]  /*0580*/  IADD3 R6, P3, PT, R6, 0x4, RZ ;  /* 0x0000000406067810 */ /* 0x000fe40007f7e0ff */
[----:B------:R-:W-:Y:S01]  /*0590*/  MOV R15, R3 ;  /* 0x00000003000f7202 */ /* 0x000fe20000000f00 */
[----:B------:R-:W-:Y:S01]  /*05a0*/  IMAD.X R13, RZ, RZ, R13, P2 ;  /* 0x000000ffff0d7224 */ /* 0x000fe200010e060d */
[----:B------:R0:W-:Y:S01]  /*05b0*/  STG.E desc[UR16][R16.64], R9 ;  /* 0x0000000910007986 */ /* 0x0001e2000c101910 */
[----:B------:R-:W-:Y:S01]  /*05c0*/  IADD3.X R7, PT, PT, RZ, R7, RZ, P3, !PT ;  /* 0x00000007ff077210 */ /* 0x000fe20001ffe4ff */
[----:B0-----:R-:W-:Y:S01]  /*05d0*/  IMAD.MOV.U32 R9, RZ, RZ, R20 ;  /* 0x000000ffff097224 */ /* 0x001fe200078e0014 */
[----:B------:R-:W-:Y:S06]  /*05e0*/  @P1 BRA `(.L_x_6) ;  /* 0xfffffffc006c1947 */ /* 0x000fec000383ffff */
[----:B------:R-:W-:Y:S05]  /*05f0*/  @!P0 BRA `(.L_x_7) ;  /* 0xfffffffc00048947 */ /* 0x000fea000383ffff */
[----:B------:R-:W-:Y:S05]  /*0600*/  EXIT ;  /* 0x000000000000794d */ /* 0x000fea0003800000 */
.L_x_8:
        /* <DEDUP_REMOVED lines=15> */
.L_x_24:


//--------------------- .text.wad_many_series_one_param_f32 --------------------------
	.section	.text.wad_many_series_one_param_f32,"ax",@progbits
	.align	128
        .global         wad_many_series_one_param_f32
        .type           wad_many_series_one_param_f32,@function
        .size           wad_many_series_one_param_f32,(.L_x_25 - wad_many_series_one_param_f32)
        .other          wad_many_series_one_param_f32,@"STO_CUDA_ENTRY STV_DEFAULT"
wad_many_series_one_param_f32:
.text.wad_many_series_one_param_f32:
        /* <DEDUP_REMOVED lines=17> */
.L_x_10:
[----:B-1----:R-:W-:-:S04]  /*0110*/  IMAD.WIDE R2, R9, 0x4, R4 ;  /* 0x0000000409027825 */ /* 0x002fc800078e0204 */
[----:B------:R-:W-:Y:S01]  /*0120*/  VIADD R9, R9, UR4 ;  /* 0x0000000409097c36 */ /* 0x000fe20008000000 */
[----:B0-----:R2:W-:Y:S04]  /*0130*/  STG.E desc[UR6][R2.64], RZ ;  /* 0x000000ff02007986 */ /* 0x0015e8000c101906 */
[----:B------:R-:W-:-:S13]  /*0140*/  ISETP.GE.AND P0, PT, R9, R6, PT ;  /* 0x000000060900720c */ /* 0x000fda0003f06270 */
[----:B--2---:R-:W-:Y:S05]  /*0150*/  @!P0 BRA `(.L_x_10) ;  /* 0xfffffffc00ec8947 */ /* 0x004fea000383ffff */
[----:B------:R-:W-:Y:S05]  /*0160*/  EXIT ;  /* 0x000000000000794d */ /* 0x000fea0003800000 */
.L_x_9:
[----:B------:R-:W-:Y:S01]  /*0170*/  IADD3 R0, PT, PT, -R7, RZ, RZ ;  /* 0x000000ff07007210 */ /* 0x000fe20007ffe1ff */
[----:B------:R-:W1:Y:S01]  /*0180*/  LDCU.64 UR8, c[0x0][0x390] ;  /* 0x00007200ff0877ac */ /* 0x000e620008000a00 */
[----:B------:R-:W2:Y:S05]  /*0190*/  LDCU.64 UR10, c[0x0][0x3a0] ;  /* 0x00007400ff0a77ac */ /* 0x000eaa0008000a00 */
.L_x_12:
[----:B------:R-:W3:Y:S08]  /*01a0*/  LDC.64 R10, c[0x0][0x390] ;  /* 0x0000e400ff0a7b82 */ /* 0x000ef00000000a00 */
[----:B------:R-:W4:Y:S08]  /*01b0*/  LDC.64 R2, c[0x0][0x3a0] ;  /* 0x0000e800ff027b82 */ /* 0x000f300000000a00 */
[----:B------:R-:W1:Y:S01]  /*01c0*/  LDC R8, c[0x0][0x398] ;  /* 0x0000e600ff087b82 */ /* 0x000e620000000800 */
[----:B---3--:R-:W-:-:S07]  /*01d0*/  IMAD.WIDE R10, R9, 0x4, R10 ;  /* 0x00000004090a7825 */ /* 0x008fce00078e020a */
[----:B------:R-:W3:Y:S01]  /*01e0*/  LDC.64 R4, c[0x0][0x388] ;  /* 0x0000e200ff047b82 */ /* 0x000ee20000000a00 */
[----:B0-----:R0:W5:Y:S01]  /*01f0*/  LDG.E.CONSTANT R14, desc[UR6][R10.64] ;  /* 0x000000060a0e7981 */ /* 0x001162000c1e9900 */
[----:B------:R-:W-:Y:S01]  /*0200*/  IMAD.WIDE R6, R9, 0x4, RZ ;  /* 0x0000000409067825 */ /* 0x000fe200078e02ff */
[----:B------:R-:W-:-:S03]  /*0210*/  MOV R17, R0 ;  /* 0x0000000000117202 */ /* 0x000fc60000000f00 */
[C---:B----4-:R-:W-:Y:S02]  /*0220*/  IMAD.WIDE R12, R9.reuse, 0x4, R2 ;  /* 0x00000004090c7825 */ /* 0x050fe400078e0202 */
[----:B------:R-:W4:Y:S02]  /*0230*/  LDC.64 R2, c[0x0][0x380] ;  /* 0x0000e000ff027b82 */ /* 0x000f240000000a00 */
[----:B------:R-:W-:Y:S01]  /*0240*/  IMAD.MOV.U32 R18, RZ, RZ, RZ ;  /* 0x000000ffff127224 */ /* 0x000fe200078e00ff */
[----:B------:R0:W-:Y:S01]  /*0250*/  STG.E desc[UR6][R12.64], RZ ;  /* 0x000000ff0c007986 */ /* 0x0001e2000c101906 */
[C---:B-1----:R-:W-:Y:S01]  /*0260*/  IMAD.IADD R15, R9.reuse, 0x1, R8 ;  /* 0x00000001090f7824 */ /* 0x042fe200078e0208 */
[----:B------:R-:W-:Y:S01]  /*0270*/  IADD3 R9, PT, PT, R9, UR4, RZ ;  /* 0x0000000409097c10 */ /* 0x000fe2000fffe0ff */
[----:B------:R-:W-:Y:S02]  /*0280*/  IMAD.MOV.U32 R16, RZ, RZ, RZ ;  /* 0x000000ffff107224 */ /* 0x000fe400078e00ff */
[----:B------:R-:W-:Y:S01]  /*0290*/  IMAD.WIDE.U32 R6, R8, 0x4, R6 ;  /* 0x0000000408067825 */ /* 0x000fe200078e0006 */
[----:B------:R-:W-:-:S13]  /*02a0*/  ISETP.GE.AND P0, PT, R9, R8, PT ;  /* 0x000000080900720c */ /* 0x000fda0003f06270 */
.L_x_11:
[----:B0-----:R-:W-:Y:S01]  /*02b0*/  IADD3 R10, P1, PT, R6, UR8, RZ ;  /* 0x00000008060a7c10 */ /* 0x001fe2000ff3e0ff */
[----:B----4-:R-:W-:-:S03]  /*02c0*/  IMAD.WIDE R20, R15, 0x4, R2 ;  /* 0x000000040f147825 */ /* 0x010fc600078e0202 */
[----:B------:R-:W-:Y:S01]  /*02d0*/  IADD3.X R11, PT, PT, R7, UR9, RZ, P1, !PT ;  /* 0x00000009070b7c10 */ /* 0x000fe20008ffe4ff */
[----:B---3--:R-:W-:Y:S02]  /*02e0*/  IMAD.WIDE R12, R15, 0x4, R4 ;  /* 0x000000040f0c7825 */ /* 0x008fe400078e0204 */
[----:B------:R-:W3:Y:S04]  /*02f0*/  LDG.E.CONSTANT R21, desc[UR6][R20.64] ;  /* 0x0000000614157981 */ /* 0x000ee8000c1e9900 */
[----:B------:R-:W4:Y:S04]  /*0300*/  LDG.E.CONSTANT R11, desc[UR6][R10.64] ;  /* 0x000000060a0b7981 */ /* 0x000f28000c1e9900 */
[----:B------:R-:W2:Y:S01]  /*0310*/  LDG.E.CONSTANT R13, desc[UR6][R12.64] ;  /* 0x000000060c0d7981 */ /* 0x000ea2000c1e9900 */
[----:B------:R-:W-:Y:S01]  /*0320*/  IADD3 R17, PT, PT, R17, 0x1, RZ ;  /* 0x0000000111117810 */ /* 0x000fe20007ffe0ff */
[----:B------:R-:W-:Y:S01]  /*0330*/  IMAD.IADD R15, R15, 0x1, R8 ;  /* 0x000000010f0f7824 */ /* 0x000fe200078e0208 */
[----:B---3-5:R-:W-:-:S02]  /*0340*/  FSETP.GT.AND P2, PT, R14, R21, PT ;  /* 0x000000150e00720b */ /* 0x028fc40003f44000 */
[CC--:B----4-:R-:W-:Y:S02]  /*0350*/  FSETP.GT.AND P1, PT, R11.reuse, R14.reuse, PT ;  /* 0x0000000e0b00720b */ /* 0x0d0fe40003f24000 */
[C---:B------:R-:W-:Y:S02]  /*0360*/  FSEL R22, R14.reuse, R21, P2 ;  /* 0x000000150e167208 */ /* 0x040fe40001000000 */
[CC--:B--2---:R-:W-:Y:S02]  /*0370*/  FSETP.GEU.AND P3, PT, R14.reuse, R13.reuse, PT ;  /* 0x0000000d0e00720b */ /* 0x0c4fe40003f6e000 */
        /* <DEDUP_REMOVED lines=11> */
[----:B------:R-:W-:-:S03]  /*0430*/  IADD3 R12, P1, PT, R6, UR10, RZ ;  /* 0x0000000a060c7c10 */ /* 0x000fc6000ff3e0ff */
[----:B------:R-:W-:Y:S01]  /*0440*/  FADD R16, R19, R16 ;  /* 0x0000001013107221 */ /* 0x000fe20000000000 */
[----:B------:R-:W-:-:S03]  /*0450*/  IADD3.X R13, PT, PT, R7, UR11, RZ, P1, !PT ;  /* 0x0000000b070d7c10 */ /* 0x000fc60008ffe4ff */
[----:B------:R-:W-:-:S05]  /*0460*/  FADD R19, R21, R16 ;  /* 0x0000001015137221 */ /* 0x000fca0000000000 */
[----:B------:R1:W-:Y:S01]  /*0470*/  STG.E desc[UR6][R12.64], R19 ;  /* 0x000000130c007986 */ /* 0x0003e2000c101906 */
[----:B------:R-:W-:Y:S01]  /*0480*/  ISETP.NE.AND P1, PT, R17, -0x1, PT ;  /* 0xffffffff1100780c */ /* 0x000fe20003f25270 */
[----:B------:R-:W-:Y:S01]  /*0490*/  IMAD.WIDE.U32 R6, R8, 0x4, R6 ;  /* 0x0000000408067825 */ /* 0x000fe200078e0006 */
[----:B------:R-:W-:-:S03]  /*04a0*/  MOV R14, R11 ;  /* 0x0000000b000e7202 */ /* 0x000fc60000000f00 */
[----:B------:R-:W-:-:S08]  /*04b0*/  IMAD.MOV.U32 R18, RZ, RZ, R21 ;  /* 0x000000ffff127224 */ /* 0x000fd000078e0015 */
[----:B-1----:R-:W-:Y:S05]  /*04c0*/  @P1 BRA `(.L_x_11) ;  /* 0xfffffffc00781947 */ /* 0x002fea000383ffff */
[----:B------:R-:W-:Y:S05]  /*04d0*/  @!P0 BRA `(.L_x_12) ;  /* 0xfffffffc00308947 */ /* 0x000fea000383ffff */
[----:B------:R-:W-:Y:S05]  /*04e0*/  EXIT ;  /* 0x000000000000794d */ /* 0x000fea0003800000 */
.L_x_13:
        /* <DEDUP_REMOVED lines=9> */
.L_x_25:


//--------------------- .text.wad_batch_f32       --------------------------
	.section	.text.wad_batch_f32,"ax",@progbits
	.align	128
        .global         wad_batch_f32
        .type           wad_batch_f32,@function
        .size           wad_batch_f32,(.L_x_26 - wad_batch_f32)
        .other          wad_batch_f32,@"STO_CUDA_ENTRY STV_DEFAULT"
wad_batch_f32:
.text.wad_batch_f32:
        /* <DEDUP_REMOVED lines=13> */
[----:B------:R-:W-:Y:S01]  /*00d0*/  ISETP.GE.U32.AND P0, PT, R2, 0x2, PT ;  /* 0x000000020200780c */ /* 0x000fe20003f06070 */
[----:B------:R-:W0:-:S12]  /*00e0*/  LDCU.64 UR20, c[0x0][0x358] ;  /* 0x00006b00ff1477ac */ /* 0x000e180008000a00 */
[----:B------:R-:W-:Y:S05]  /*00f0*/  @!P0 BRA `(.L_x_14) ;  /* 0x0000000400308947 */ /* 0x000fea0003800000 */
[----:B------:R-:W0:Y:S01]  /*0100*/  LDC.64 R4, c[0x0][0x390] ;  /* 0x0000e400ff047b82 */ /* 0x000e220000000a00 */
[----:B------:R-:W1:Y:S01]  /*0110*/  LDCU.64 UR12, c[0x0][0x3a0] ;  /* 0x00007400ff0c77ac */ /* 0x000e620008000a00 */
[----:B------:R-:W2:Y:S01]  /*0120*/  LDCU.128 UR16, c[0x0][0x380] ;  /* 0x00007000ff1077ac */ /* 0x000ea20008000c00 */
[----:B------:R-:W3:Y:S01]  /*0130*/  LDCU.64 UR14, c[0x0][0x390] ;  /* 0x00007200ff0e77ac */ /* 0x000ee20008000a00 */
[----:B0-----:R0:W5:Y:S01]  /*0140*/  LDG.E.CONSTANT R0, desc[UR20][R4.64] ;  /* 0x0000001404007981 */ /* 0x001162000c1e9900 */
[----:B--2---:R-:W-:Y:S01]  /*0150*/  UIADD3 UR7, UP2, UPT, UR18, 0x4, URZ ;  /* 0x0000000412077890 */ /* 0x004fe2000ff5e0ff */
[----:B------:R-:W-:Y:S01]  /*0160*/  IMAD.MOV R8, RZ, RZ, -R2 ;  /* 0x000000ffff087224 */ /* 0x000fe200078e0a02 */
[----:B------:R-:W-:Y:S02]  /*0170*/  UIADD3 UR5, UP3, UPT, UR16, 0x4, URZ ;  /* 0x0000000410057890 */ /* 0x000fe4000ff7e0ff */
[----:B-1----:R-:W-:Y:S02]  /*0180*/  UIADD3 UR11, UP0, UPT, UR12, 0x4, URZ ;  /* 0x000000040c0b7890 */ /* 0x002fe4000ff1e0ff */
[----:B---3--:R-:W-:-:S02]  /*0190*/  UIADD3 UR9, UP1, UPT, UR14, 0x4, URZ ;  /* 0x000000040e097890 */ /* 0x008fc4000ff3e0ff */
[----:B------:R-:W-:Y:S02]  /*01a0*/  UIADD3.X UR8, UPT, UPT, URZ, UR19, URZ, UP2, !UPT ;  /* 0x00000013ff087290 */ /* 0x000fe400097fe4ff */
[----:B------:R-:W-:Y:S02]  /*01b0*/  UIADD3.X UR6, UPT, UPT, URZ, UR17, URZ, UP3, !UPT ;  /* 0x00000011ff067290 */ /* 0x000fe40009ffe4ff */
[----:B------:R-:W-:Y:S02]  /*01c0*/  UIADD3.X UR12, UPT, UPT, URZ, UR13, URZ, UP0, !UPT ;  /* 0x0000000dff0c7290 */ /* 0x000fe400087fe4ff */
[----:B0-----:R-:W-:-:S12]  /*01d0*/  UIADD3.X UR10, UPT, UPT, URZ, UR15, URZ, UP1, !UPT ;  /* 0x0000000fff0a7290 */ /* 0x001fd80008ffe4ff */
.L_x_16:
[----:B------:R-:W0:Y:S01]  /*01e0*/  LDC.64 R2, c[0x0][0x3a0] ;  /* 0x0000e800ff027b82 */ /* 0x000e220000000a00 */
[----:B------:R-:W1:Y:S01]  /*01f0*/  LDCU UR13, c[0x0][0x398] ;  /* 0x00007300ff0d77ac */ /* 0x000e620008000800 */
[----:B------:R-:W-:Y:S01]  /*0200*/  MOV R11, UR12 ;  /* 0x0000000c000b7c02 */ /* 0x000fe20008000f00 */
[----:B------:R-:W-:Y:S01]  /*0210*/  IMAD.U32 R10, RZ, RZ, UR11 ;  /* 0x0000000bff0a7e24 */ /* 0x000fe2000f8e00ff */
[----:B------:R-:W-:Y:S01]  /*0220*/  MOV R12, UR5 ;  /* 0x00000005000c7c02 */ /* 0x000fe20008000f00 */
[----:B------:R-:W-:Y:S01]  /*0230*/  IMAD.MOV.U32 R16, RZ, RZ, RZ ;  /* 0x000000ffff107224 */ /* 0x000fe200078e00ff */
[----:B------:R-:W-:Y:S01]  /*0240*/  MOV R7, UR10 ;  /* 0x0000000a00077c02 */ /* 0x000fe20008000f00 */
[----:B------:R-:W-:Y:S01]  /*0250*/  IMAD.U32 R15, RZ, RZ, UR6 ;  /* 0x00000006ff0f7e24 */ /* 0x000fe2000f8e00ff */
[----:B-----5:R-:W-:Y:S01]  /*0260*/  MOV R17, R0 ;  /* 0x0000000000117202 */ /* 0x020fe20000000f00 */
[----:B------:R-:W-:Y:S02]  /*0270*/  IMAD.U32 R4, RZ, RZ, UR7 ;  /* 0x00000007ff047e24 */ /* 0x000fe4000f8e00ff */
[----:B------:R-:W-:-:S02]  /*0280*/  IMAD.U32 R6, RZ, RZ, UR9 ;  /* 0x00000009ff067e24 */ /* 0x000fc4000f8e00ff */
[----:B------:R-:W-:Y:S02]  /*0290*/  IMAD.MOV.U32 R14, RZ, RZ, RZ ;  /* 0x000000ffff0e7224 */ /* 0x000fe400078e00ff */
[----:B-1----:R-:W-:-:S04]  /*02a0*/  IMAD R5, R9, UR13, RZ ;  /* 0x0000000d09057c24 */ /* 0x002fc8000f8e02ff */
[----:B------:R-:W-:-:S04]  /*02b0*/  IMAD.WIDE R10, R5, 0x4, R10 ;  /* 0x00000004050a7825 */ /* 0x000fc800078e020a */
[----:B0-----:R-:W-:Y:S01]  /*02c0*/  IMAD.WIDE R2, R5, 0x4, R2 ;  /* 0x0000000405027825 */ /* 0x001fe200078e0202 */
[----:B------:R-:W-:-:S03]  /*02d0*/  MOV R5, UR8 ;  /* 0x0000000800057c02 */ /* 0x000fc60008000f00 */
[----:B------:R-:W-:Y:S01]  /*02e0*/  IMAD.MOV.U32 R13, RZ, RZ, R11 ;  /* 0x000000ffff0d7224 */ /* 0x000fe200078e000b */
[----:B------:R0:W-:Y:S01]  /*02f0*/  STG.E desc[UR20][R2.64], RZ ;  /* 0x000000ff02007986 */ /* 0x0001e2000c101914 */
[----:B------:R-:W-:-:S07]  /*0300*/  IMAD.MOV.U32 R11, RZ, RZ, R8 ;  /* 0x000000ffff0b7224 */ /* 0x000fce00078e0008 */
.L_x_15:
[----:B0-----:R-:W-:Y:S01]  /*0310*/  MOV R2, R12 ;  /* 0x0000000c00027202 */ /* 0x001fe20000000f00 */
[----:B------:R-:W-:Y:S01]  /*0320*/  IMAD.MOV.U32 R3, RZ, RZ, R15 ;  /* 0x000000ffff037224 */ /* 0x000fe200078e000f */
[----:B------:R-:W2:Y:S04]  /*0330*/  LDG.E.CONSTANT R20, desc[UR20][R6.64] ;  /* 0x0000001406147981 */ /* 0x000ea8000c1e9900 */
[----:B------:R-:W3:Y:S04]  /*0340*/  LDG.E.CONSTANT R2, desc[UR20][R2.64] ;  /* 0x0000001402027981 */ /* 0x000ee8000c1e9900 */
[----:B------:R0:W4:Y:S01]  /*0350*/  LDG.E.CONSTANT R18, desc[UR20][R4.64] ;  /* 0x0000001404127981 */ /* 0x000122000c1e9900 */
[----:B------:R-:W-:-:S02]  /*0360*/  IADD3 R11, PT, PT, R11, 0x1, RZ ;  /* 0x000000010b0b7810 */ /* 0x000fc40007ffe0ff */
[----:B------:R-:W-:Y:S02]  /*0370*/  IADD3 R12, P4, PT, R12, 0x4, RZ ;  /* 0x000000040c0c7810 */ /* 0x000fe40007f9e0ff */
[----:B0-----:R-:W-:Y:S02]  /*0380*/  IADD3 R4, P3, PT, R4, 0x4, RZ ;  /* 0x0000000404047810 */ /* 0x001fe40007f7e0ff */
[----:B------:R-:W-:-:S03]  /*0390*/  IADD3.X R15, PT, PT, RZ, R15, RZ, P4, !PT ;  /* 0x0000000fff0f7210 */ /* 0x000fc600027fe4ff */
[----:B------:R-:W-:Y:S01]  /*03a0*/  IMAD.X R5, RZ, RZ, R5, P3 ;  /* 0x000000ffff057224 */ /* 0x000fe200018e0605 */
[CC--:B--2---:R-:W-:Y:S02]  /*03b0*/  FSETP.GT.AND P1, PT, R20.reuse, R17.reuse, PT ;  /* 0x000000111400720b */ /* 0x0c4fe40003f24000 */
        /* <DEDUP_REMOVED lines=27> */
[----:B------:R-:W0:Y:S01]  /*0570*/  LDCU UR13, c[0x0][0x39c] ;  /* 0x00007380ff0d77ac */ /* 0x000e220008000800 */
[----:B------:R-:W-:-:S05]  /*0580*/  VIADD R9, R9, UR4 ;  /* 0x0000000409097c36 */ /* 0x000fca0008000000 */
[----:B0-----:R-:W-:-:S13]  /*0590*/  ISETP.GE.AND P0, PT, R9, UR13, PT ;  /* 0x0000000d09007c0c */ /* 0x001fda000bf06270 */
[----:B------:R-:W-:Y:S05]  /*05a0*/  @!P0 BRA `(.L_x_16) ;  /* 0xfffffffc000c8947 */ /* 0x000fea000383ffff */
[----:B------:R-:W-:Y:S05]  /*05b0*/  EXIT ;  /* 0x000000000000794d */ /* 0x000fea0003800000 */
.L_x_14:
[----:B------:R-:W1:Y:S01]  /*05c0*/  I2F.U32.RP R8, UR4 ;  /* 0x0000000400087d06 */ /* 0x000e620008209000 */
[----:B------:R-:W-:Y:S01]  /*05d0*/  IADD3 R0, PT, PT, R9, UR4, RZ ;  /* 0x0000000409007c10 */ /* 0x000fe2000fffe0ff */
[----:B------:R-:W-:Y:S01]  /*05e0*/  IMAD R11, RZ, RZ, -UR4 ;  /* 0x80000004ff0b7e24 */ /* 0x000fe2000f8e02ff */
[----:B------:R-:W-:Y:S01]  /*05f0*/  ISETP.NE.U32.AND P2, PT, RZ, UR4, PT ;  /* 0x00000004ff007c0c */ /* 0x000fe2000bf45070 */
[----:B------:R-:W-:Y:S01]  /*0600*/  BSSY.RECONVERGENT B0, `(.L_x_17) ;  /* 0x0000025000007945 */ /* 0x000fe20003800200 */
[CC--:B------:R-:W-:Y:S02]  /*0610*/  ISETP.GE.AND P0, PT, R0.reuse, R3.reuse, PT ;  /* 0x000000030000720c */ /* 0x0c0fe40003f06270 */
[----:B------:R-:W-:Y:S02]  /*0620*/  VIMNMX R7, PT, PT, R0, R3, !PT ;  /* 0x0000000300077248 */ /* 0x000fe40007fe0100 */
[----:B------:R-:W-:-:S04]  /*0630*/  SEL R6, RZ, 0x1, P0 ;  /* 0x00000001ff067807 */ /* 0x000fc80000000000 */
[----:B------:R-:W-:Y:S01]  /*0640*/  IADD3 R7, PT, PT, R7, -R0, -R6 ;  /* 0x8000000007077210 */ /* 0x000fe20007ffe806 */
[----:B-1----:R-:W1:Y:S02]  /*0650*/  MUFU.RCP R8, R8 ;  /* 0x0000000800087308 */ /* 0x002e640000001000 */
[----:B-1----:R-:W-:-:S06]  /*0660*/  IADD3 R4, PT, PT, R8, 0xffffffe, RZ ;  /* 0x0ffffffe08047810 */ /* 0x002fcc0007ffe0ff */
[----:B------:R1:W2:Y:S02]  /*0670*/  F2I.FTZ.U32.TRUNC.NTZ R5, R4 ;  /* 0x0000000400057305 */ /* 0x0002a4000021f000 */
[----:B-1----:R-:W-:Y:S02]  /*0680*/  IMAD.MOV.U32 R4, RZ, RZ, RZ ;  /* 0x000000ffff047224 */ /* 0x002fe400078e00ff */
[----:B--2---:R-:W-:-:S04]  /*0690*/  IMAD R11, R11, R5, RZ ;  /* 0x000000050b0b7224 */ /* 0x004fc800078e02ff */
[----:B------:R-:W-:Y:S02]  /*06a0*/  IMAD.HI.U32 R8, R5, R11, R4 ;  /* 0x0000000b05087227 */ /* 0x000fe400078e0004 */
[----:B------:R-:W1:Y:S04]  /*06b0*/  LDC.64 R4, c[0x0][0x3a0] ;  /* 0x0000e800ff047b82 */ /* 0x000e680000000a00 */
[----:B------:R-:W-:-:S05]  /*06c0*/  IMAD.HI.U32 R11, R8, R7, RZ ;  /* 0x00000007080b7227 */ /* 0x000fca00078e00ff */
[----:B------:R-:W-:-:S05]  /*06d0*/  IADD3 R0, PT, PT, -R11, RZ, RZ ;  /* 0x000000ff0b007210 */ /* 0x000fca0007ffe1ff */
[----:B------:R-:W-:-:S05]  /*06e0*/  IMAD R7, R0, UR4, R7 ;  /* 0x0000000400077c24 */ /* 0x000fca000f8e0207 */
[----:B------:R-:W-:-:S13]  /*06f0*/  ISETP.GE.U32.AND P0, PT, R7, UR4, PT ;  /* 0x0000000407007c0c */ /* 0x000fda000bf06070 */
[----:B------:R-:W-:Y:S01]  /*0700*/  @P0 VIADD R7, R7, -UR4 ;  /* 0x8000000407070c36 */ /* 0x000fe20008000000 */
[----:B------:R-:W-:-:S04]  /*0710*/  @P0 IADD3 R11, PT, PT, R11, 0x1, RZ ;  /* 0x000000010b0b0810 */ /* 0x000fc80007ffe0ff */
[----:B------:R-:W-:-:S13]  /*0720*/  ISETP.GE.U32.AND P1, PT, R7, UR4, PT ;  /* 0x0000000407007c0c */ /* 0x000fda000bf26070 */
[----:B------:R-:W-:Y:S01]  /*0730*/  @P1 VIADD R11, R11, 0x1 ;  /* 0x000000010b0b1836 */ /* 0x000fe20000000000 */
[----:B------:R-:W-:-:S04]  /*0740*/  @!P2 LOP3.LUT R11, RZ, UR4, RZ, 0x33, !PT ;  /* 0x00000004ff0bac12 */ /* 0x000fc8000f8e33ff */
[----:B------:R-:W-:-:S04]  /*0750*/  IADD3 R0, PT, PT, R6, R11, RZ ;  /* 0x0000000b06007210 */ /* 0x000fc80007ffe0ff */
[C---:B------:R-:W-:Y:S02]  /*0760*/  LOP3.LUT R6, R0.reuse, 0x3, RZ, 0xc0, !PT ;  /* 0x0000000300067812 */ /* 0x040fe400078ec0ff */
[----:B------:R-:W-:Y:S02]  /*0770*/  ISETP.GE.U32.AND P1, PT, R0, 0x3, PT ;  /* 0x000000030000780c */ /* 0x000fe40003f26070 */
[----:B------:R-:W-:-:S13]  /*0780*/  ISETP.NE.AND P0, PT, R6, 0x3, PT ;  /* 0x000000030600780c */ /* 0x000fda0003f05270 */
[----:B-1----:R-:W-:Y:S05]  /*0790*/  @!P0 BRA `(.L_x_18) ;  /* 0x00000000002c8947 */ /* 0x002fea0003800000 */
[----:B------:R-:W1:Y:S01]  /*07a0*/  LDC.64 R10, c[0x0][0x3a0] ;  /* 0x0000e800ff0a7b82 */ /* 0x000e620000000a00 */
[----:B------:R-:W-:Y:S02]  /*07b0*/  VIADD R0, R0, 0x1 ;  /* 0x0000000100007836 */ /* 0x000fe40000000000 */
[----:B------:R-:W-:-:S03]  /*07c0*/  HFMA2 R8, -RZ, RZ, 0, 0 ;  /* 0x00000000ff087431 */ /* 0x000fc600000001ff */
[----:B------:R-:W-:-:S07]  /*07d0*/  LOP3.LUT R13, R0, 0x3, RZ, 0xc0, !PT ;  /* 0x00000003000d7812 */ /* 0x000fce00078ec0ff */
.L_x_19:
[----:B------:R-:W-:Y:S01]  /*07e0*/  IMAD R7, R2, R9, RZ ;  /* 0x0000000902077224 */ /* 0x000fe200078e02ff */
[----:B------:R-:W-:Y:S01]  /*07f0*/  IADD3 R9, PT, PT, R9, UR4, RZ ;  /* 0x0000000409097c10 */ /* 0x000fe2000fffe0ff */
[----:B------:R-:W-:Y:S02]  /*0800*/  VIADD R8, R8, 0x1 ;  /* 0x0000000108087836 */ /* 0x000fe40000000000 */
[----:B-1----:R-:W-:-:S03]  /*0810*/  IMAD.WIDE R6, R7, 0x4, R10 ;  /* 0x0000000407067825 */ /* 0x002fc600078e020a */
[----:B------:R-:W-:Y:S02]  /*0820*/  ISETP.NE.AND P0, PT, R8, R13, PT ;  /* 0x0000000d0800720c */ /* 0x000fe40003f05270 */
[----:B0-----:R2:W-:Y:S11]  /*0830*/  STG.E desc[UR20][R6.64], RZ ;  /* 0x000000ff06007986 */ /* 0x0015f6000c101914 */
[----:B--2---:R-:W-:Y:S05]  /*0840*/  @P0 BRA `(.L_x_19) ;  /* 0xfffffffc00e40947 */ /* 0x004fea000383ffff */
.L_x_18:
[----:B0-----:R-:W-:Y:S05]  /*0850*/  BSYNC.RECONVERGENT B0 ;  /* 0x0000000000007941 */ /* 0x001fea0003800200 */
.L_x_17:
[----:B------:R-:W-:Y:S05]  /*0860*/  @!P1 EXIT ;  /* 0x000000000000994d */ /* 0x000fea0003800000 */
.L_x_20:
[----:B0-----:R-:W-:Y:S02]  /*0870*/  VIADD R7, R9, UR4 ;  /* 0x0000000409077c36 */ /* 0x001fe40008000000 */
[----:B------:R-:W-:-:S03]  /*0880*/  IMAD R15, R2, R9, RZ ;  /* 0x00000009020f7224 */ /* 0x000fc600078e02ff */
[C---:B------:R-:W-:Y:S01]  /*0890*/  IADD3 R11, PT, PT, R7.reuse, UR4, RZ ;  /* 0x00000004070b7c10 */ /* 0x040fe2000fffe0ff */
[----:B------:R-:W-:Y:S02]  /*08a0*/  IMAD R7, R7, R2, RZ ;  /* 0x0000000207077224 */ /* 0x000fe400078e02ff */
[----:B------:R-:W-:-:S04]  /*08b0*/  IMAD.WIDE R14, R15, 0x4, R4 ;  /* 0x000000040f0e7825 */ /* 0x000fc800078e0204 */
[C---:B------:R-:W-:Y:S01]  /*08c0*/  VIADD R17, R11.reuse, UR4 ;  /* 0x000000040b117c36 */ /* 0x040fe20008000000 */
[----:B------:R0:W-:Y:S01]  /*08d0*/  STG.E desc[UR20][R14.64], RZ ;  /* 0x000000ff0e007986 */ /* 0x0001e2000c101914 */
[-C--:B------:R-:W-:Y:S02]  /*08e0*/  IMAD R11, R11, R2.reuse, RZ ;  /* 0x000000020b0b7224 */ /* 0x080fe400078e02ff */
[C---:B------:R-:W-:Y:S01]  /*08f0*/  IMAD R13, R17.reuse, R2, RZ ;  /* 0x00000002110d7224 */ /* 0x040fe200078e02ff */
[----:B------:R-:W-:Y:S01]  /*0900*/  IADD3 R9, PT, PT, R17, UR4, RZ ;  /* 0x0000000411097c10 */ /* 0x000fe2000fffe0ff */
[----:B------:R-:W-:-:S03]  /*0910*/  IMAD.WIDE R6, R7, 0x4, R4 ;  /* 0x0000000407067825 */ /* 0x000fc600078e0204 */
[----:B------:R-:W-:Y:S01]  /*0920*/  ISETP.GE.AND P0, PT, R9, R3, PT ;  /* 0x000000030900720c */ /* 0x000fe20003f06270 */
[--C-:B------:R-:W-:Y:S01]  /*0930*/  IMAD.WIDE R10, R11, 0x4, R4.reuse ;  /* 0x000000040b0a7825 */ /* 0x100fe200078e0204 */
[----:B------:R0:W-:Y:S03]  /*0940*/  STG.E desc[UR20][R6.64], RZ ;  /* 0x000000ff06007986 */ /* 0x0001e6000c101914 */
[----:B------:R-:W-:Y:S01]  /*0950*/  IMAD.WIDE R12, R13, 0x4, R4 ;  /* 0x000000040d0c7825 */ /* 0x000fe200078e0204 */
[----:B------:R0:W-:Y:S04]  /*0960*/  STG.E desc[UR20][R10.64], RZ ;  /* 0x000000ff0a007986 */ /* 0x0001e8000c101914 */
[----:B------:R0:W-:Y:S03]  /*0970*/  STG.E desc[UR20][R12.64], RZ ;  /* 0x000000ff0c007986 */ /* 0x0001e6000c101914 */
[----:B------:R-:W-:Y:S05]  /*0980*/  @!P0 BRA `(.L_x_20) ;  /* 0xfffffffc00b88947 */ /* 0x000fea000383ffff */
[----:B------:R-:W-:Y:S05]  /*0990*/  EXIT ;  /* 0x000000000000794d */ /* 0x000fea0003800000 */
.L_x_21:
        /* <DEDUP_REMOVED lines=14> */
.L_x_26:


//--------------------- .nv.shared.reserved.0     --------------------------
	.section	.nv.shared.reserved.0,"aw",@nobits
	.weak		__nv_reservedSMEM_offset_0_alias
	.size		__nv_reservedSMEM_offset_0_alias, 0, 64
	.other		__nv_reservedSMEM_offset_0_alias,@"STO_CUDA_RESERVED_SHARED STV_DEFAULT"
__nv_reservedSMEM_offset_0_alias:
	.zero		0
	.zero		64


//--------------------- .nv.constant0.broadcast_row_f32 --------------------------
	.section	.nv.constant0.broadcast_row_f32,"a",@progbits
	.sectionflags	@""
	.align	4
.nv.constant0.broadcast_row_f32:
	.zero		920


//--------------------- .nv.constant0.wad_compute_single_row_f32 --------------------------
	.section	.nv.constant0.wad_compute_single_row_f32,"a",@progbits
	.sectionflags	@""
	.align	4
.nv.constant0.wad_compute_single_row_f32:
	.zero		936


//--------------------- .nv.constant0.wad_series_f32 --------------------------
	.section	.nv.constant0.wad_series_f32,"a",@progbits
	.sectionflags	@""
	.align	4
.nv.constant0.wad_series_f32:
	.zero		936


//--------------------- .nv.constant0.wad_many_series_one_param_f32 --------------------------
	.section	.nv.constant0.wad_many_series_one_param_f32,"a",@progbits
	.sectionflags	@""
	.align	4
.nv.constant0.wad_many_series_one_param_f32:
	.zero		936


//--------------------- .nv.constant0.wad_batch_f32 --------------------------
	.section	.nv.constant0.wad_batch_f32,"a",@progbits
	.sectionflags	@""
	.align	4
.nv.constant0.wad_batch_f32:
	.zero		936


//--------------------- SYMBOLS --------------------------

	.type		.nv.reservedSmem.offset0,@object
	.size		.nv.reservedSmem.offset0,0x4
